	.target	sm_90a

	.elftype	@"ET_EXEC"


//--------------------- .note.nv.tkinfo           --------------------------
	.section	.note.nv.tkinfo,"",@"SHT_NOTE"
	.sectionflags	@"SHF_NOTE_NV_TKINFO"
	.tkinfo
        /*0018*/ 	.word	0x00000002
        /*0030*/ 	.string	""
        /*0030*/ 	.string	"ptxas"
        /*0030*/ 	.string	"Cuda compilation tools, release 13.0, V13.0.88"
        /*0030*/ 	.string	"Build cuda_13.0.r13.0/compiler.36424714_0"
        /*0030*/ 	.string	"-v  -suppress-debug-info  -lineinfo  -arch sm_90a "



//--------------------- .note.nv.cuinfo           --------------------------
	.section	.note.nv.cuinfo,"",@"SHT_NOTE"
	.sectionflags	@"SHF_NOTE_NV_CUINFO"
        /*0018*/ 	.short	0x0002
        /*001a*/ 	.short	0x005a
        /*001c*/ 	.short	0x0082
	.zero		2


//--------------------- .nv.info                  --------------------------
	.section	.nv.info,"",@"SHT_CUDA_INFO"
	.align	4


	//----- nvinfo : EIATTR_REGCOUNT
	.align		4
        /*0000*/ 	.byte	0x04, 0x2f
        /*0002*/ 	.short	(.L_1 - .L_0)
	.align		4
.L_0:
        /*0004*/ 	.word	index@(gluon_wgmma)
        /*0008*/ 	.word	0x0000003a


	//----- nvinfo : EIATTR_FRAME_SIZE
	.align		4
.L_1:
        /*000c*/ 	.byte	0x04, 0x11
        /*000e*/ 	.short	(.L_3 - .L_2)
	.align		4
.L_2:
        /*0010*/ 	.word	index@(gluon_wgmma)
        /*0014*/ 	.word	0x00000000


	//----- nvinfo : EIATTR_MIN_STACK_SIZE
	.align		4
.L_3:
        /*0018*/ 	.byte	0x04, 0x12
        /*001a*/ 	.short	(.L_5 - .L_4)
	.align		4
.L_4:
        /*001c*/ 	.word	index@(gluon_wgmma)
        /*0020*/ 	.word	0x00000000
.L_5:


//--------------------- .nv.compat                --------------------------
	.section	.nv.compat,"",@"SHT_CUDA_COMPAT_INFO"
	.align	4
        /*0000*/ 	.byte	0x02, 0x09, 0x01, 0x00, 0x02, 0x02, 0x04, 0x00, 0x02, 0x05, 0x05, 0x00, 0x03, 0x07, 0x01, 0x01
        /*0010*/ 	.byte	0x02, 0x03, 0x03, 0x00, 0x02, 0x06, 0x01, 0x00, 0x04, 0x0b, 0x08, 0x00, 0x00, 0x00, 0x00, 0x00
        /*0020*/ 	.byte	0x00, 0x00, 0x00, 0x00


//--------------------- .nv.info.gluon_wgmma      --------------------------
	.section	.nv.info.gluon_wgmma,"",@"SHT_CUDA_INFO"
	.sectionflags	@""
	.align	4


	//----- nvinfo : EIATTR_CUDA_API_VERSION
	.align		4
        /*0000*/ 	.byte	0x04, 0x37
        /*0002*/ 	.short	(.L_7 - .L_6)
.L_6:
        /*0004*/ 	.word	0x00000082


	//----- nvinfo : EIATTR_KPARAM_INFO
	.align		4
.L_7:
        /*0008*/ 	.byte	0x04, 0x17
        /*000a*/ 	.short	(.L_9 - .L_8)
.L_8:
        /*000c*/ 	.word	0x00000000
        /*0010*/ 	.short	0x000a
        /*0012*/ 	.short	0x0048
        /*0014*/ 	.byte	0x00, 0xf4, 0x21, 0x00


	//----- nvinfo : EIATTR_KPARAM_INFO
	.align		4
.L_9:
        /*0018*/ 	.byte	0x04, 0x17
        /*001a*/ 	.short	(.L_11 - .L_10)
.L_10:
        /*001c*/ 	.word	0x00000000
        /*0020*/ 	.short	0x0009
        /*0022*/ 	.short	0x0040
        /*0024*/ 	.byte	0x00, 0xf4, 0x21, 0x00


	//----- nvinfo : EIATTR_KPARAM_INFO
	.align		4
.L_11:
        /*0028*/ 	.byte	0x04, 0x17
        /*002a*/ 	.short	(.L_13 - .L_12)
.L_12:
        /*002c*/ 	.word	0x00000000
        /*0030*/ 	.short	0x0008
        /*0032*/ 	.short	0x0038
        /*0034*/ 	.byte	0x00, 0xf0, 0x21, 0x00


	//----- nvinfo : EIATTR_KPARAM_INFO
	.align		4
.L_13:
        /*0038*/ 	.byte	0x04, 0x17
        /*003a*/ 	.short	(.L_15 - .L_14)
.L_14:
        /*003c*/ 	.word	0x00000000
        /*0040*/ 	.short	0x0007
        /*0042*/ 	.short	0x0030
        /*0044*/ 	.byte	0x00, 0xf0, 0x21, 0x00


	//----- nvinfo : EIATTR_KPARAM_INFO
	.align		4
.L_15:
        /*0048*/ 	.byte	0x04, 0x17
        /*004a*/ 	.short	(.L_17 - .L_16)
.L_16:
        /*004c*/ 	.word	0x00000000
        /*0050*/ 	.short	0x0006
        /*0052*/ 	.short	0x0028
        /*0054*/ 	.byte	0x00, 0xf0, 0x21, 0x00


	//----- nvinfo : EIATTR_KPARAM_INFO
	.align		4
.L_17:
        /*0058*/ 	.byte	0x04, 0x17
        /*005a*/ 	.short	(.L_19 - .L_18)
.L_18:
        /*005c*/ 	.word	0x00000000
        /*0060*/ 	.short	0x0005
        /*0062*/ 	.short	0x0020
        /*0064*/ 	.byte	0x00, 0xf0, 0x11, 0x00


	//----- nvinfo : EIATTR_KPARAM_INFO
	.align		4
.L_19:
        /*0068*/ 	.byte	0x04, 0x17
        /*006a*/ 	.short	(.L_21 - .L_20)
.L_20:
        /*006c*/ 	.word	0x00000000
        /*0070*/ 	.short	0x0004
        /*0072*/ 	.short	0x001c
        /*0074*/ 	.byte	0x00, 0xf0, 0x11, 0x00


	//----- nvinfo : EIATTR_KPARAM_INFO
	.align		4
.L_21:
        /*0078*/ 	.byte	0x04, 0x17
        /*007a*/ 	.short	(.L_23 - .L_22)
.L_22:
        /*007c*/ 	.word	0x00000000
        /*0080*/ 	.short	0x0003
        /*0082*/ 	.short	0x0018
        /*0084*/ 	.byte	0x00, 0xf0, 0x11, 0x00


	//----- nvinfo : EIATTR_KPARAM_INFO
	.align		4
.L_23:
        /*0088*/ 	.byte	0x04, 0x17
        /*008a*/ 	.short	(.L_25 - .L_24)
.L_24:
        /*008c*/ 	.word	0x00000000
        /*0090*/ 	.short	0x0002
        /*0092*/ 	.short	0x0010
        /*0094*/ 	.byte	0x00, 0xf4, 0x21, 0x00


	//----- nvinfo : EIATTR_KPARAM_INFO
	.align		4
.L_25:
        /*0098*/ 	.byte	0x04, 0x17
        /*009a*/ 	.short	(.L_27 - .L_26)
.L_26:
        /*009c*/ 	.word	0x00000000
        /*00a0*/ 	.short	0x0001
        /*00a2*/ 	.short	0x0008
        /*00a4*/ 	.byte	0x00, 0xf4, 0x21, 0x00


	//----- nvinfo : EIATTR_KPARAM_INFO
	.align		4
.L_27:
        /*00a8*/ 	.byte	0x04, 0x17
        /*00aa*/ 	.short	(.L_29 - .L_28)
.L_28:
        /*00ac*/ 	.word	0x00000000
        /*00b0*/ 	.short	0x0000
        /*00b2*/ 	.short	0x0000
        /*00b4*/ 	.byte	0x00, 0xf4, 0x21, 0x00


	//----- nvinfo : EIATTR_SPARSE_MMA_MASK
	.align		4
.L_29:
        /*00b8*/ 	.byte	0x03, 0x50
        /*00ba*/ 	.short	0x0000


	//----- nvinfo : EIATTR_MAXREG_COUNT
	.align		4
        /*00bc*/ 	.byte	0x03, 0x1b
        /*00be*/ 	.short	0x00ff


	//----- nvinfo : EIATTR_NUM_BARRIERS
	.align		4
        /*00c0*/ 	.byte	0x02, 0x4c
        /*00c2*/ 	.byte	0x01
	.zero		1


	//----- nvinfo : EIATTR_MERCURY_ISA_VERSION
	.align		4
        /*00c4*/ 	.byte	0x03, 0x5f
        /*00c6*/ 	.short	0x0101


	//----- nvinfo : EIATTR_INT_WARP_WIDE_INSTR_OFFSETS
	.align		4
        /*00c8*/ 	.byte	0x04, 0x31
        /*00ca*/ 	.short	(.L_31 - .L_30)


	//   ....[0]....
.L_30:
        /*00cc*/ 	.word	0x000012d0


	//   ....[1]....
        /*00d0*/ 	.word	0x00001320


	//   ....[2]....
        /*00d4*/ 	.word	0x00001690


	//   ....[3]....
        /*00d8*/ 	.word	0x000016a0


	//   ....[4]....
        /*00dc*/ 	.word	0x000016b0


	//   ....[5]....
        /*00e0*/ 	.word	0x000016c0


	//   ....[6]....
        /*00e4*/ 	.word	0x00001cb0


	//   ....[7]....
        /*00e8*/ 	.word	0x00001cc0


	//----- nvinfo : EIATTR_COOP_GROUP_MASK_REGIDS
	.align		4
.L_31:
        /*00ec*/ 	.byte	0x04, 0x29
        /*00ee*/ 	.short	(.L_33 - .L_32)


	//   ....[0]....
.L_32:
        /*00f0*/ 	.word	0xffffffff


	//   ....[1]....
        /*00f4*/ 	.word	0xffffffff


	//   ....[2]....
        /*00f8*/ 	.word	0xffffffff


	//   ....[3]....
        /*00fc*/ 	.word	0xffffffff


	//----- nvinfo : EIATTR_COOP_GROUP_INSTR_OFFSETS
	.align		4
.L_33:
        /*0100*/ 	.byte	0x04, 0x28
        /*0102*/ 	.short	(.L_35 - .L_34)


	//   ....[0]....
.L_34:
        /*0104*/ 	.word	0x00000150


	//   ....[1]....
        /*0108*/ 	.word	0x00000700


	//   ....[2]....
        /*010c*/ 	.word	0x00000cf0


	//   ....[3]....
        /*0110*/ 	.word	0x000017f0


	//----- nvinfo : EIATTR_MBARRIER_INSTR_OFFSETS
	.align		4
.L_35:
        /*0114*/ 	.byte	0x04, 0x39
        /*0116*/ 	.short	(.L_37 - .L_36)


	//   ....[0]....
.L_36:
        /*0118*/ 	.word	0x00001340
        /*011c*/ 	.word	0x000000ff
        /*0120*/ 	.word	0x00006000
        /*0124*/ 	.short	0x0100
        /*0126*/ 	.byte	0x08
	.zero		1


	//   ....[1]....
        /*0128*/ 	.word	0x000017d0
        /*012c*/ 	.word	0x000000ff
        /*0130*/ 	.word	0x00006000
        /*0134*/ 	.short	0x010a
        /*0136*/ 	.byte	0x08
	.zero		1


	//   ....[2]....
        /*0138*/ 	.word	0x00001b10
        /*013c*/ 	.word	0x000000ff
        /*0140*/ 	.word	0x00006000
        /*0144*/ 	.short	0x0108
        /*0146*/ 	.byte	0x08
	.zero		1


	//   ....[3]....
        /*0148*/ 	.word	0x00001d50
        /*014c*/ 	.word	0x000000ff
        /*0150*/ 	.word	0x00006000
        /*0154*/ 	.short	0x010a
        /*0156*/ 	.byte	0x08
	.zero		1


	//----- nvinfo : EIATTR_NUM_MBARRIERS
	.align		4
.L_37:
        /*0158*/ 	.byte	0x03, 0x38
        /*015a*/ 	.short	0x0001


	//----- nvinfo : EIATTR_EXIT_INSTR_OFFSETS
	.align		4
        /*015c*/ 	.byte	0x04, 0x1c
        /*015e*/ 	.short	(.L_39 - .L_38)


	//   ....[0]....
.L_38:
        /*0160*/ 	.word	0x00001d40


	//----- nvinfo : EIATTR_REQNTID
	.align		4
.L_39:
        /*0164*/ 	.byte	0x04, 0x10
        /*0166*/ 	.short	(.L_41 - .L_40)
.L_40:
        /*0168*/ 	.word	0x00000100
        /*016c*/ 	.word	0x00000001
        /*0170*/ 	.word	0x00000001


	//----- nvinfo : EIATTR_CRS_STACK_SIZE
	.align		4
.L_41:
        /*0174*/ 	.byte	0x04, 0x1e
        /*0176*/ 	.short	(.L_43 - .L_42)
.L_42:
        /*0178*/ 	.word	0x00000000


	//----- nvinfo : EIATTR_CBANK_PARAM_SIZE
	.align		4
.L_43:
        /*017c*/ 	.byte	0x03, 0x19
        /*017e*/ 	.short	0x0050


	//----- nvinfo : EIATTR_PARAM_CBANK
	.align		4
        /*0180*/ 	.byte	0x04, 0x0a
        /*0182*/ 	.short	(.L_45 - .L_44)
	.align		4
.L_44:
        /*0184*/ 	.word	index@(.nv.constant0.gluon_wgmma)
        /*0188*/ 	.short	0x0210
        /*018a*/ 	.short	0x0050


	//----- nvinfo : EIATTR_SW_WAR
	.align		4
.L_45:
        /*018c*/ 	.byte	0x04, 0x36
        /*018e*/ 	.short	(.L_47 - .L_46)
.L_46:
        /*0190*/ 	.word	0x00000008
.L_47:


//--------------------- .nv.callgraph             --------------------------
	.section	.nv.callgraph,"",@"SHT_CUDA_CALLGRAPH"
	.align	4
	.sectionentsize	8
	.align		4
        /*0000*/ 	.word	0x00000000
	.align		4
        /*0004*/ 	.word	0xffffffff
	.align		4
        /*0008*/ 	.word	0x00000000
	.align		4
        /*000c*/ 	.word	0xfffffffe
	.align		4
        /*0010*/ 	.word	0x00000000
	.align		4
        /*0014*/ 	.word	0xfffffffd
	.align		4
        /*0018*/ 	.word	0x00000000
	.align		4
        /*001c*/ 	.word	0xfffffffc


//--------------------- .text.gluon_wgmma         --------------------------
	.section	.text.gluon_wgmma,"ax",@progbits
	.align	128
        .global         gluon_wgmma
        .type           gluon_wgmma,@function
        .size           gluon_wgmma,(.L_x_53 - gluon_wgmma)
        .other          gluon_wgmma,@"STO_CUDA_ENTRY STV_DEFAULT"
gluon_wgmma:
.text.gluon_wgmma:
[----:B------:R-:W-:Y:S01]  /*0000*/  LDC R1, c[0x0][0x28] ;  /* 0x00000a00ff017b82 */ /* 0x000fe20000000800 */
[----:B------:R-:W1:Y:S07]  /*0010*/  S2R R0, SR_TID.X ;  /* 0x0000000000007919 */ /* 0x000e6e0000002100 */
[----:B------:R-:W2:Y:S01]  /*0020*/  S2UR UR4, SR_CgaCtaId ;  /* 0x00000000000479c3 */ /* 0x000ea20000008800 */
[----:B------:R-:W-:Y:S01]  /*0030*/  UMOV UR8, 0x400 ;  /* 0x0000040000087882 */ /* 0x000fe20000000000 */
[----:B------:R-:W-:Y:S01]  /*0040*/  ULDC UR6, c[0x0][0xc] ;  /* 0x0000030000067ab9 */ /* 0x000fe20000000800 */
[----:B------:R-:W-:Y:S01]  /*0050*/  ULDC.64 UR18, c[0x0][0x250] ;  /* 0x0000940000127ab9 */ /* 0x000fe20000000a00 */
[----:B------:R-:W-:Y:S04]  /*0060*/  BSSY B0, `(.L_x_0) ;  /* 0x000001e000007945 */ /* 0x000fe80003800000 */
[----:B------:R-:W3:Y:S08]  /*0070*/  LDC R2, c[0x0][0x228] ;  /* 0x00008a00ff027b82 */ /* 0x000ef00000000800 */
[----:B------:R-:W4:Y:S08]  /*0080*/  LDC R8, c[0x0][0x230] ;  /* 0x00008c00ff087b82 */ /* 0x000f300000000800 */
[----:B------:R-:W-:Y:S01]  /*0090*/  S2UR UR10, SR_CTAID.Y ;  /* 0x00000000000a79c3 */ /* 0x000fe20000002600 */
[----:B--2---:R-:W-:-:S03]  /*00a0*/  ULEA UR8, UR4, UR8, 0x18 ;  /* 0x0000000804087291 */ /* 0x004fc6000f8ec03f */
[----:B------:R-:W-:Y:S01]  /*00b0*/  ULDC UR4, c[0x0][0x10] ;  /* 0x0000040000047ab9 */ /* 0x000fe20000000800 */
[----:B-1----:R-:W-:-:S03]  /*00c0*/  LOP3.LUT R6, R0, 0xff, RZ, 0xc0, !PT ;  /* 0x000000ff00067812 */ /* 0x002fc600078ec0ff */
[----:B------:R-:W1:Y:S01]  /*00d0*/  S2UR UR5, SR_CTAID.Z ;  /* 0x00000000000579c3 */ /* 0x000e620000002700 */
[----:B---3--:R-:W-:Y:S01]  /*00e0*/  VIADD R2, R2, 0xffffffff ;  /* 0xffffffff02027836 */ /* 0x008fe20000000000 */
[C---:B------:R-:W-:Y:S02]  /*00f0*/  ISETP.GE.U32.AND P0, PT, R6.reuse, 0x20, PT ;  /* 0x000000200600780c */ /* 0x040fe40003f06070 */
[C---:B------:R-:W-:Y:S02]  /*0100*/  ISETP.NE.U32.AND P1, PT, R6.reuse, RZ, PT ;  /* 0x000000ff0600720c */ /* 0x040fe40003f25070 */
[----:B------:R-:W-:Y:S02]  /*0110*/  LEA R14, R6, UR8, 0x2 ;  /* 0x00000008060e7c11 */ /* 0x000fe4000f8e10ff */
[----:B------:R-:W2:Y:S01]  /*0120*/  S2UR UR9, SR_CTAID.X ;  /* 0x00000000000979c3 */ /* 0x000ea20000002500 */
[----:B----4-:R-:W-:-:S06]  /*0130*/  VIADD R11, R8, 0xffffffff ;  /* 0xffffffff080b7836 */ /* 0x010fcc0000000000 */
[----:B------:R3:W-:Y:S01]  /*0140*/  @!P0 STS [R14], RZ ;  /* 0x000000ff0e008388 */ /* 0x0007e20000000800 */
[----:B------:R-:W-:-:S03]  /*0150*/  NOP ;  /* 0x0000000000007918 */ /* 0x000fc60000000000 */
[----:B------:R3:W-:Y:S01]  /*0160*/  @!P1 STS [UR8+0x24], R2 ;  /* 0x00002402ff009988 */ /* 0x0007e20008000808 */
[----:B-1----:R-:W-:-:S03]  /*0170*/  UIMAD UR4, UR5, UR4, UR10 ;  /* 0x00000004050472a4 */ /* 0x002fc6000f8e020a */
[----:B------:R3:W-:Y:S01]  /*0180*/  @!P1 STS [UR8+0x20], R11 ;  /* 0x0000200bff009988 */ /* 0x0007e20008000808 */
[----:B--2---:R-:W-:-:S04]  /*0190*/  UIMAD UR4, UR4, UR6, UR9 ;  /* 0x00000006040472a4 */ /* 0x004fc8000f8e0209 */
[----:B------:R-:W-:-:S04]  /*01a0*/  UIMAD UR4, UR4, 0x180, URZ ;  /* 0x00000180040478a4 */ /* 0x000fc8000f8e023f */
[----:B------:R-:W-:-:S04]  /*01b0*/  UIADD3 UR6, UP0, UR4, UR18, URZ ;  /* 0x0000001204067290 */ /* 0x000fc8000ff1e03f */
[----:B------:R-:W-:Y:S01]  /*01c0*/  ULEA.HI.X.SX32 UR7, UR4, UR19, 0x1, UP0 ;  /* 0x0000001304077291 */ /* 0x000fe200080f0e3f */
[----:B---3--:R-:W-:Y:S11]  /*01d0*/  @P1 BRA `(.L_x_1) ;  /* 0x0000000000181947 */ /* 0x008ff60003800000 */
[----:B------:R-:W1:Y:S01]  /*01e0*/  LDS R3, [UR8+0x8] ;  /* 0x00000808ff037984 */ /* 0x000e620008000800 */
[----:B------:R-:W2:Y:S01]  /*01f0*/  LDC.64 R12, c[0x0][0x210] ;  /* 0x00008400ff0c7b82 */ /* 0x000ea20000000a00 */
[----:B------:R-:W-:Y:S02]  /*0200*/  IMAD.MOV.U32 R4, RZ, RZ, 0x70 ;  /* 0x00000070ff047424 */ /* 0x000fe400078e00ff */
[----:B--2---:R2:W-:Y:S03]  /*0210*/  STS.64 [UR8], R12 ;  /* 0x0000000cff007988 */ /* 0x0045e60008000a08 */
[----:B-1----:R-:W-:-:S05]  /*0220*/  LOP3.LUT R3, R3, 0x10, R4, 0xd8, !PT ;  /* 0x0000001003037812 */ /* 0x002fca00078ed804 */
[----:B------:R2:W-:Y:S02]  /*0230*/  STS [UR8+0x8], R3 ;  /* 0x00000803ff007988 */ /* 0x0005e40008000808 */
.L_x_1:
[----:B------:R-:W-:Y:S05]  /*0240*/  BSYNC B0 ;  /* 0x0000000000007941 */ /* 0x000fea0003800000 */
.L_x_0:
[----:B------:R-:W-:Y:S04]  /*0250*/  BSSY B0, `(.L_x_2) ;  /* 0x000000a000007945 */ /* 0x000fe80003800000 */
[----:B------:R-:W-:Y:S05]  /*0260*/  @P1 BRA `(.L_x_3) ;  /* 0x0000000000201947 */ /* 0x000fea0003800000 */
[----:B--2---:R-:W1:Y:S01]  /*0270*/  LDS R3, [UR8+0x34] ;  /* 0x00003408ff037984 */ /* 0x004e620008000800 */
[----:B------:R-:W-:Y:S02]  /*0280*/  IMAD.MOV.U32 R4, RZ, RZ, 0x3f000000 ;  /* 0x3f000000ff047424 */ /* 0x000fe400078e00ff */
[----:B------:R-:W-:Y:S01]  /*0290*/  @!P1 IMAD.MOV.U32 R5, RZ, RZ, 0x3f ;  /* 0x0000003fff059424 */ /* 0x000fe200078e00ff */
[----:B------:R-:W2:Y:S02]  /*02a0*/  @!P1 LDS R10, [UR8+0x38] ;  /* 0x00003808ff0a9984 */ /* 0x000ea40008000800 */
[----:B-1----:R-:W-:Y:S02]  /*02b0*/  LOP3.LUT R3, R3, 0xff000000, R4, 0xb8, !PT ;  /* 0xff00000003037812 */ /* 0x002fe400078eb804 */
[----:B--2---:R-:W-:-:S03]  /*02c0*/  @!P1 LOP3.LUT R4, R10, 0xff, R5, 0xb8, !PT ;  /* 0x000000ff0a049812 */ /* 0x004fc600078eb805 */
[----:B------:R1:W-:Y:S04]  /*02d0*/  STS [UR8+0x34], R3 ;  /* 0x00003403ff007988 */ /* 0x0003e80008000808 */
[----:B------:R1:W-:Y:S02]  /*02e0*/  @!P1 STS [UR8+0x38], R4 ;  /* 0x00003804ff009988 */ /* 0x0003e40008000808 */
.L_x_3:
[----:B------:R-:W-:Y:S05]  /*02f0*/  BSYNC B0 ;  /* 0x0000000000007941 */ /* 0x000fea0003800000 */
.L_x_2:
[----:B------:R-:W-:Y:S04]  /*0300*/  BSSY B0, `(.L_x_4) ;  /* 0x000000e000007945 */ /* 0x000fe80003800000 */
[----:B------:R-:W-:Y:S05]  /*0310*/  @P1 BRA `(.L_x_5) ;  /* 0x0000000000301947 */ /* 0x000fea0003800000 */
[----:B-1----:R-:W1:Y:S01]  /*0320*/  LDS R4, [UR8+0x34] ;  /* 0x00003408ff047984 */ /* 0x002e620008000800 */
[----:B--2---:R-:W2:Y:S03]  /*0330*/  LDC.64 R12, c[0x0][0x238] ;  /* 0x00008e00ff0c7b82 */ /* 0x004ea60000000a00 */
[----:B------:R-:W3:Y:S01]  /*0340*/  LDS R3, [UR8+0x1c] ;  /* 0x00001c08ff037984 */ /* 0x000ee20008000800 */
[C---:B--2---:R-:W-:Y:S01]  /*0350*/  SHF.L.U64.HI R10, R12.reuse, 0x1, R13 ;  /* 0x000000010c0a7819 */ /* 0x044fe2000001020d */
[----:B------:R-:W-:-:S03]  /*0360*/  IMAD.SHL.U32 R5, R12, 0x2, RZ ;  /* 0x000000020c057824 */ /* 0x000fc600078e00ff */
[--C-:B------:R-:W-:Y:S02]  /*0370*/  SHF.R.U32.HI R12, RZ, 0x4, R10.reuse ;  /* 0x00000004ff0c7819 */ /* 0x100fe4000001160a */
[----:B------:R-:W-:-:S05]  /*0380*/  SHF.R.U64 R5, R5, 0x4, R10 ;  /* 0x0000000405057819 */ /* 0x000fca000000120a */
[----:B------:R4:W-:Y:S01]  /*0390*/  STS [UR8+0xc], R5 ;  /* 0x00000c05ff007988 */ /* 0x0009e20008000808 */
[----:B-1----:R-:W-:Y:S02]  /*03a0*/  LOP3.LUT R4, R4, 0x7, RZ, 0xb8, !PT ;  /* 0x0000000704047812 */ /* 0x002fe400078eb8ff */
[----:B---3--:R-:W-:-:S03]  /*03b0*/  LOP3.LUT R3, R3, 0xf, R12, 0xb8, !PT ;  /* 0x0000000f03037812 */ /* 0x008fc600078eb80c */
[----:B------:R4:W-:Y:S04]  /*03c0*/  STS [UR8+0x34], R4 ;  /* 0x00003404ff007988 */ /* 0x0009e80008000808 */
[----:B------:R4:W-:Y:S02]  /*03d0*/  STS [UR8+0x1c], R3 ;  /* 0x00001c03ff007988 */ /* 0x0009e40008000808 */
.L_x_5:
[----:B------:R-:W-:Y:S05]  /*03e0*/  BSYNC B0 ;  /* 0x0000000000007941 */ /* 0x000fea0003800000 */
.L_x_4:
[----:B------:R-:W-:Y:S04]  /*03f0*/  BSSY B1, `(.L_x_6) ;  /* 0x000001b000017945 */ /* 0x000fe80003800000 */
[----:B------:R-:W-:Y:S01]  /*0400*/  BSSY B0, `(.L_x_7) ;  /* 0x0000016000007945 */ /* 0x000fe20003800000 */
[----:B------:R-:W-:-:S03]  /*0410*/  IMAD.MOV.U32 R7, RZ, RZ, RZ ;  /* 0x000000ffff077224 */ /* 0x000fc600078e00ff */
[----:B------:R-:W-:Y:S05]  /*0420*/  @P1 BRA `(.L_x_8) ;  /* 0x0000000000201947 */ /* 0x000fea0003800000 */
[----:B-12-4-:R-:W1:Y:S02]  /*0430*/  LDS R3, [UR8+0x34] ;  /* 0x00003408ff037984 */ /* 0x016e640008000800 */
[----:B-1----:R-:W-:-:S05]  /*0440*/  LOP3.LUT R3, R3, 0x38, RZ, 0xb8, !PT ;  /* 0x0000003803037812 */ /* 0x002fca00078eb8ff */
[----:B------:R1:W-:Y:S01]  /*0450*/  STS [UR8+0x34], R3 ;  /* 0x00003403ff007988 */ /* 0x0003e20008000808 */
[----:B------:R-:W-:Y:S05]  /*0460*/  @P1 BRA `(.L_x_9) ;  /* 0x0000000000201947 */ /* 0x000fea0003800000 */
[----:B-1----:R-:W1:Y:S01]  /*0470*/  LDS R3, [UR8+0x8] ;  /* 0x00000808ff037984 */ /* 0x002e620008000800 */
[----:B------:R-:W-:-:S05]  /*0480*/  IMAD.MOV.U32 R4, RZ, RZ, 0x780 ;  /* 0x00000780ff047424 */ /* 0x000fca00078e00ff */
[----:B-1----:R-:W-:-:S05]  /*0490*/  LOP3.LUT R3, R3, 0x500, R4, 0xd8, !PT ;  /* 0x0000050003037812 */ /* 0x002fca00078ed804 */
[----:B------:R3:W-:Y:S02]  /*04a0*/  STS [UR8+0x8], R3 ;  /* 0x00000803ff007988 */ /* 0x0007e40008000808 */
.L_x_8:
[----:B------:R-:W-:Y:S05]  /*04b0*/  @P1 BRA `(.L_x_10) ;  /* 0x0000000000281947 */ /* 0x000fea0003800000 */
[----:B-1234-:R-:W1:Y:S02]  /*04c0*/  LDS R3, [UR8+0x8] ;  /* 0x00000808ff037984 */ /* 0x01ee640008000800 */
[----:B-1----:R-:W-:-:S05]  /*04d0*/  LOP3.LUT R3, R3, 0x1800, RZ, 0xb8, !PT ;  /* 0x0000180003037812 */ /* 0x002fca00078eb8ff */
[----:B------:R2:W-:Y:S02]  /*04e0*/  STS [UR8+0x8], R3 ;  /* 0x00000803ff007988 */ /* 0x0005e40008000808 */
.L_x_9:
[----:B------:R-:W-:Y:S05]  /*04f0*/  @P1 BREAK B0 ;  /* 0x0000000000001942 */ /* 0x000fea0003800000 */
[----:B------:R-:W-:Y:S05]  /*0500*/  @P1 BRA `(.L_x_11) ;  /* 0x0000000000241947 */ /* 0x000fea0003800000 */
[----:B------:R-:W3:Y:S01]  /*0510*/  LDS R4, [UR8+0x8] ;  /* 0x00000808ff047984 */ /* 0x000ee20008000800 */
[----:B-12---:R-:W-:-:S05]  /*0520*/  IMAD.MOV.U32 R3, RZ, RZ, 0x6000 ;  /* 0x00006000ff037424 */ /* 0x006fca00078e00ff */
[----:B---3--:R-:W-:-:S04]  /*0530*/  LOP3.LUT R3, R4, 0x6000, R3, 0xd8, !PT ;  /* 0x0000600004037812 */ /* 0x008fc800078ed803 */
[----:B------:R-:W-:-:S05]  /*0540*/  LOP3.LUT R3, R3, 0x400000, RZ, 0xb8, !PT ;  /* 0x0040000003037812 */ /* 0x000fca00078eb8ff */
[----:B------:R5:W-:Y:S02]  /*0550*/  STS [UR8+0x8], R3 ;  /* 0x00000803ff007988 */ /* 0x000be40008000808 */
.L_x_10:
[----:B------:R-:W-:Y:S05]  /*0560*/  BSYNC B0 ;  /* 0x0000000000007941 */ /* 0x000fea0003800000 */
.L_x_7:
[----:B-12345:R-:W1:Y:S02]  /*0570*/  @!P1 LDS R3, [UR8+0x8] ;  /* 0x00000808ff039984 */ /* 0x03ee640008000800 */
[----:B-1----:R-:W-:-:S05]  /*0580*/  @!P1 LOP3.LUT R3, R3, 0x8000, RZ, 0xb8, !PT ;  /* 0x0000800003039812 */ /* 0x002fca00078eb8ff */
[----:B------:R3:W-:Y:S02]  /*0590*/  @!P1 STS [UR8+0x8], R3 ;  /* 0x00000803ff009988 */ /* 0x0007e40008000808 */
.L_x_11:
[----:B------:R-:W-:Y:S05]  /*05a0*/  BSYNC B1 ;  /* 0x0000000000017941 */ /* 0x000fea0003800000 */
.L_x_6:
[----:B------:R-:W-:Y:S05]  /*05b0*/  WARPSYNC.ALL ;  /* 0x0000000000007948 */ /* 0x000fea0003800000 */
[----:B------:R-:W-:Y:S05]  /*05c0*/  @P0 BRA `(.L_x_12) ;  /* 0x0000000000280947 */ /* 0x000fea0003800000 */
[----:B-123--:R-:W1:Y:S01]  /*05d0*/  S2R R3, SR_LANEID ;  /* 0x0000000000037919 */ /* 0x00ee620000000000 */
[----:B------:R-:W-:Y:S05]  /*05e0*/  WARPSYNC.ALL ;  /* 0x0000000000007948 */ /* 0x000fea0003800000 */
[----:B-1----:R-:W-:-:S05]  /*05f0*/  IMAD.SHL.U32 R3, R3, 0x4, RZ ;  /* 0x0000000403037824 */ /* 0x002fca00078e00ff */
[----:B------:R-:W1:Y:S01]  /*0600*/  LDS R9, [R3+UR8] ;  /* 0x0000000803097984 */ /* 0x000e620008000800 */
[----:B------:R-:W-:-:S05]  /*0610*/  IADD3 R4, P2, R3, UR6, RZ ;  /* 0x0000000603047c10 */ /* 0x000fca000ff5e0ff */
[----:B------:R-:W-:-:S05]  /*0620*/  IMAD.X R5, RZ, RZ, UR7, P2 ;  /* 0x00000007ff057e24 */ /* 0x000fca00090e06ff */
[----:B-1----:R4:W5:Y:S01]  /*0630*/  ATOMG.E.EXCH.STRONG.GPU PT, RZ, [R4], R9 ;  /* 0x0000000904ff73a8 */ /* 0x00296200041ee100 */
[----:B------:R-:W-:-:S04]  /*0640*/  DEPBAR {5,4,3,2,1,0} ;  /* 0x0000003f0000791a */ /* 0x000fc80000000000 */
[----:B------:R4:W-:Y:S01]  /*0650*/  UTMACCTL.IV [UR6] ;  /* 0x00000000060079b9 */ /* 0x0009e20008000000 */
[----:B------:R-:W-:Y:S01]  /*0660*/  NOP ;  /* 0x0000000000007918 */ /* 0x000fe20000000000 */
.L_x_12:
[----:B------:R-:W-:Y:S05]  /*0670*/  @P0 BRA `(.L_x_13) ;  /* 0x00000000000c0947 */ /* 0x000fea0003800000 */
[----:B------:R0:W-:Y:S01]  /*0680*/  UTMACMDFLUSH ;  /* 0x00000000000079b7 */ /* 0x0001e20000000000 */
[----:B------:R-:W-:Y:S05]  /*0690*/  @P0 BRA `(.L_x_13) ;  /* 0x0000000000040947 */ /* 0x000fea0003800000 */
[----:B------:R-:W-:-:S04]  /*06a0*/  DEPBAR.LE SB0, 0x0 ;  /* 0x000080000000791a */ /* 0x000fc80000000000 */
.L_x_13:
[----:B------:R-:W-:Y:S05]  /*06b0*/  WARPSYNC.ALL ;  /* 0x0000000000007948 */ /* 0x000fea0003800000 */
[----:B-----5:R-:W-:Y:S06]  /*06c0*/  BAR.SYNC.DEFER_BLOCKING 0x0 ;  /* 0x0000000000007b1d */ /* 0x020fec0000010000 */
[----:B------:R-:W-:Y:S02]  /*06d0*/  BSSY B1, `(.L_x_14) ;  /* 0x000000b000017945 */ /* 0x000fe40003800000 */
[----:B------:R-:W-:Y:S06]  /*06e0*/  BAR.SYNC.DEFER_BLOCKING 0x0 ;  /* 0x0000000000007b1d */ /* 0x000fec0000010000 */
[----:B------:R5:W-:Y:S01]  /*06f0*/  @!P0 STS [R14], RZ ;  /* 0x000000ff0e008388 */ /* 0x000be20000000800 */
[----:B------:R-:W-:Y:S01]  /*0700*/  NOP ;  /* 0x0000000000007918 */ /* 0x000fe20000000000 */
[----:B------:R-:W-:Y:S05]  /*0710*/  @P1 BRA `(.L_x_15) ;  /* 0x0000000000181947 */ /* 0x000fea0003800000 */
[----:B-123--:R-:W1:Y:S01]  /*0720*/  LDS R3, [UR8+0x8] ;  /* 0x00000808ff037984 */ /* 0x00ee620008000800 */
[----:B------:R-:W2:Y:S01]  /*0730*/  LDC.64 R12, c[0x0][0x218] ;  /* 0x00008600ff0c7b82 */ /* 0x000ea20000000a00 */
[----:B----4-:R-:W-:Y:S02]  /*0740*/  IMAD.MOV.U32 R4, RZ, RZ, 0x70 ;  /* 0x00000070ff047424 */ /* 0x010fe400078e00ff */
[----:B--2---:R2:W-:Y:S03]  /*0750*/  STS.64 [UR8], R12 ;  /* 0x0000000cff007988 */ /* 0x0045e60008000a08 */
[----:B-1----:R-:W-:-:S05]  /*0760*/  LOP3.LUT R3, R3, 0x10, R4, 0xd8, !PT ;  /* 0x0000001003037812 */ /* 0x002fca00078ed804 */
[----:B------:R2:W-:Y:S02]  /*0770*/  STS [UR8+0x8], R3 ;  /* 0x00000803ff007988 */ /* 0x0005e40008000808 */
.L_x_15:
[----:B----4-:R-:W-:Y:S05]  /*0780*/  BSYNC B1 ;  /* 0x0000000000017941 */ /* 0x010fea0003800000 */
.L_x_14:
[----:B------:R-:W-:Y:S04]  /*0790*/  BSSY B2, `(.L_x_16) ;  /* 0x000000f000027945 */ /* 0x000fe80003800000 */
[----:B------:R-:W-:Y:S04]  /*07a0*/  BSSY B1, `(.L_x_17) ;  /* 0x000000c000017945 */ /* 0x000fe80003800000 */
[----:B------:R-:W-:Y:S05]  /*07b0*/  @P1 BRA `(.L_x_18) ;  /* 0x0000000000281947 */ /* 0x000fea0003800000 */
[----:B-123--:R-:W1:Y:S01]  /*07c0*/  LDS R3, [UR8+0x34] ;  /* 0x00003408ff037984 */ /* 0x00ee620008000800 */
[----:B------:R-:W-:Y:S01]  /*07d0*/  IMAD.MOV.U32 R4, RZ, RZ, 0x3f000000 ;  /* 0x3f000000ff047424 */ /* 0x000fe200078e00ff */
[----:B------:R-:W-:Y:S05]  /*07e0*/  @P1 BREAK B1 ;  /* 0x0000000000011942 */ /* 0x000fea0003800000 */
[----:B-1----:R-:W-:-:S05]  /*07f0*/  LOP3.LUT R3, R3, 0xff000000, R4, 0xb8, !PT ;  /* 0xff00000003037812 */ /* 0x002fca00078eb804 */
[----:B------:R1:W-:Y:S01]  /*0800*/  STS [UR8+0x34], R3 ;  /* 0x00003403ff007988 */ /* 0x0003e20008000808 */
[----:B------:R-:W-:Y:S05]  /*0810*/  @P1 BRA `(.L_x_19) ;  /* 0x0000000000181947 */ /* 0x000fea0003800000 */
[----:B------:R-:W2:Y:S01]  /*0820*/  LDS R4, [UR8+0x38] ;  /* 0x00003808ff047984 */ /* 0x000ea20008000800 */
[----:B-1----:R-:W-:-:S05]  /*0830*/  IMAD.MOV.U32 R3, RZ, RZ, 0x7f ;  /* 0x0000007fff037424 */ /* 0x002fca00078e00ff */
[----:B--2---:R-:W-:-:S05]  /*0840*/  LOP3.LUT R3, R4, 0xff, R3, 0xb8, !PT ;  /* 0x000000ff04037812 */ /* 0x004fca00078eb803 */
[----:B------:R4:W-:Y:S02]  /*0850*/  STS [UR8+0x38], R3 ;  /* 0x00003803ff007988 */ /* 0x0009e40008000808 */
.L_x_18:
[----:B------:R-:W-:Y:S05]  /*0860*/  BSYNC B1 ;  /* 0x0000000000017941 */ /* 0x000fea0003800000 */
.L_x_17:
[----:B------:R1:W-:Y:S02]  /*0870*/  @!P1 STS [UR8+0x20], R11 ;  /* 0x0000200bff009988 */ /* 0x0003e40008000808 */
.L_x_19:
[----:B------:R-:W-:Y:S05]  /*0880*/  BSYNC B2 ;  /* 0x0000000000027941 */ /* 0x000fea0003800000 */
.L_x_16:
[----:B------:R-:W-:Y:S05]  /*0890*/  WARPSYNC.ALL ;  /* 0x0000000000007948 */ /* 0x000fea0003800000 */
[----:B-1234-:R-:W1:Y:S01]  /*08a0*/  LDC R3, c[0x0][0x22c] ;  /* 0x00008b00ff037b82 */ /* 0x01ee620000000800 */
[----:B------:R-:W-:Y:S01]  /*08b0*/  BSSY B2, `(.L_x_20) ;  /* 0x0000010000027945 */ /* 0x000fe20003800000 */
[----:B-1----:R-:W-:-:S05]  /*08c0*/  VIADD R3, R3, 0xffffffff ;  /* 0xffffffff03037836 */ /* 0x002fca0000000000 */
[----:B------:R1:W-:Y:S01]  /*08d0*/  @!P1 STS [UR8+0x24], R3 ;  /* 0x00002403ff009988 */ /* 0x0003e20008000808 */
[----:B------:R-:W-:Y:S05]  /*08e0*/  @P1 BRA `(.L_x_21) ;  /* 0x0000000000301947 */ /* 0x000fea0003800000 */
[----:B------:R-:W2:Y:S01]  /*08f0*/  LDS R5, [UR8+0x34] ;  /* 0x00003408ff057984 */ /* 0x000ea20008000800 */
[----:B------:R-:W3:Y:S03]  /*0900*/  LDC.64 R12, c[0x0][0x240] ;  /* 0x00009000ff0c7b82 */ /* 0x000ee60000000a00 */
[----:B------:R-:W4:Y:S01]  /*0910*/  LDS R4, [UR8+0x1c] ;  /* 0x00001c08ff047984 */ /* 0x000f220008000800 */
[C---:B---3--:R-:W-:Y:S01]  /*0920*/  SHF.L.U64.HI R10, R12.reuse, 0x1, R13 ;  /* 0x000000010c0a7819 */ /* 0x048fe2000001020d */
[----:B------:R-:W-:-:S03]  /*0930*/  IMAD.SHL.U32 R9, R12, 0x2, RZ ;  /* 0x000000020c097824 */ /* 0x000fc600078e00ff */
[--C-:B------:R-:W-:Y:S02]  /*0940*/  SHF.R.U32.HI R11, RZ, 0x4, R10.reuse ;  /* 0x00000004ff0b7819 */ /* 0x100fe4000001160a */
[----:B------:R-:W-:-:S05]  /*0950*/  SHF.R.U64 R9, R9, 0x4, R10 ;  /* 0x0000000409097819 */ /* 0x000fca000000120a */
[----:B------:R3:W-:Y:S01]  /*0960*/  STS [UR8+0xc], R9 ;  /* 0x00000c09ff007988 */ /* 0x0007e20008000808 */
[----:B--2---:R-:W-:Y:S02]  /*0970*/  LOP3.LUT R5, R5, 0x7, RZ, 0xb8, !PT ;  /* 0x0000000705057812 */ /* 0x004fe400078eb8ff */
[----:B----4-:R-:W-:-:S03]  /*0980*/  LOP3.LUT R4, R4, 0xf, R11, 0xb8, !PT ;  /* 0x0000000f04047812 */ /* 0x010fc600078eb80b */
[----:B------:R3:W-:Y:S04]  /*0990*/  STS [UR8+0x34], R5 ;  /* 0x00003405ff007988 */ /* 0x0007e80008000808 */
[----:B------:R3:W-:Y:S02]  /*09a0*/  STS [UR8+0x1c], R4 ;  /* 0x00001c04ff007988 */ /* 0x0007e40008000808 */
.L_x_21:
[----:B------:R-:W-:Y:S05]  /*09b0*/  BSYNC B2 ;  /* 0x0000000000027941 */ /* 0x000fea0003800000 */
.L_x_20:
[----:B------:R-:W-:Y:S04]  /*09c0*/  BSSY B3, `(.L_x_22) ;  /* 0x000001a000037945 */ /* 0x000fe80003800000 */
[----:B------:R-:W-:Y:S04]  /*09d0*/  BSSY B2, `(.L_x_23) ;  /* 0x0000015000027945 */ /* 0x000fe80003800000 */
[----:B------:R-:W-:Y:S05]  /*09e0*/  @P1 BRA `(.L_x_24) ;  /* 0x0000000000201947 */ /* 0x000fea0003800000 */
[----:B---3--:R-:W2:Y:S02]  /*09f0*/  LDS R4, [UR8+0x34] ;  /* 0x00003408ff047984 */ /* 0x008ea40008000800 */
[----:B--2---:R-:W-:-:S05]  /*0a00*/  LOP3.LUT R4, R4, 0x38, RZ, 0xb8, !PT ;  /* 0x0000003804047812 */ /* 0x004fca00078eb8ff */
[----:B------:R2:W-:Y:S01]  /*0a10*/  STS [UR8+0x34], R4 ;  /* 0x00003404ff007988 */ /* 0x0005e20008000808 */
[----:B------:R-:W-:Y:S05]  /*0a20*/  @P1 BRA `(.L_x_25) ;  /* 0x0000000000201947 */ /* 0x000fea0003800000 */
[----:B--2---:R-:W2:Y:S01]  /*0a30*/  LDS R4, [UR8+0x8] ;  /* 0x00000808ff047984 */ /* 0x004ea20008000800 */
[----:B------:R-:W-:-:S05]  /*0a40*/  IMAD.MOV.U32 R5, RZ, RZ, 0x780 ;  /* 0x00000780ff057424 */ /* 0x000fca00078e00ff */
[----:B--2---:R-:W-:-:S05]  /*0a50*/  LOP3.LUT R4, R4, 0x500, R5, 0xd8, !PT ;  /* 0x0000050004047812 */ /* 0x004fca00078ed805 */
[----:B------:R2:W-:Y:S02]  /*0a60*/  STS [UR8+0x8], R4 ;  /* 0x00000804ff007988 */ /* 0x0005e40008000808 */
.L_x_24:
[----:B------:R-:W-:Y:S05]  /*0a70*/  @P1 BRA `(.L_x_26) ;  /* 0x0000000000281947 */ /* 0x000fea0003800000 */
[----:B--23--:R-:W2:Y:S02]  /*0a80*/  LDS R4, [UR8+0x8] ;  /* 0x00000808ff047984 */ /* 0x00cea40008000800 */
[----:B--2---:R-:W-:-:S05]  /*0a90*/  LOP3.LUT R4, R4, 0x1800, RZ, 0xb8, !PT ;  /* 0x0000180004047812 */ /* 0x004fca00078eb8ff */
[----:B------:R3:W-:Y:S02]  /*0aa0*/  STS [UR8+0x8], R4 ;  /* 0x00000804ff007988 */ /* 0x0007e40008000808 */
.L_x_25:
[----:B------:R-:W-:Y:S05]  /*0ab0*/  @P1 BREAK B2 ;  /* 0x0000000000021942 */ /* 0x000fea0003800000 */
[----:B------:R-:W-:Y:S05]  /*0ac0*/  @P1 BRA `(.L_x_27) ;  /* 0x0000000000241947 */ /* 0x000fea0003800000 */
[----:B--23--:R-:W2:Y:S01]  /*0ad0*/  LDS R4, [UR8+0x8] ;  /* 0x00000808ff047984 */ /* 0x00cea20008000800 */
[----:B------:R-:W-:-:S05]  /*0ae0*/  IMAD.MOV.U32 R5, RZ, RZ, 0x6000 ;  /* 0x00006000ff057424 */ /* 0x000fca00078e00ff */
[----:B--2---:R-:W-:-:S04]  /*0af0*/  LOP3.LUT R4, R4, 0x6000, R5, 0xd8, !PT ;  /* 0x0000600004047812 */ /* 0x004fc800078ed805 */
[----:B------:R-:W-:-:S05]  /*0b00*/  LOP3.LUT R4, R4, 0x400000, RZ, 0xb8, !PT ;  /* 0x0040000004047812 */ /* 0x000fca00078eb8ff */
[----:B------:R4:W-:Y:S02]  /*0b10*/  STS [UR8+0x8], R4 ;  /* 0x00000804ff007988 */ /* 0x0009e40008000808 */
.L_x_26:
[----:B------:R-:W-:Y:S05]  /*0b20*/  BSYNC B2 ;  /* 0x0000000000027941 */ /* 0x000fea0003800000 */
.L_x_23:
[----:B--234-:R-:W2:Y:S02]  /*0b30*/  @!P1 LDS R4, [UR8+0x8] ;  /* 0x00000808ff049984 */ /* 0x01cea40008000800 */
[----:B--2---:R-:W-:-:S05]  /*0b40*/  @!P1 LOP3.LUT R4, R4, 0x8000, RZ, 0xb8, !PT ;  /* 0x0000800004049812 */ /* 0x004fca00078eb8ff */
[----:B------:R4:W-:Y:S02]  /*0b50*/  @!P1 STS [UR8+0x8], R4 ;  /* 0x00000804ff009988 */ /* 0x0009e40008000808 */
.L_x_27:
[----:B------:R-:W-:Y:S05]  /*0b60*/  BSYNC B3 ;  /* 0x0000000000037941 */ /* 0x000fea0003800000 */
.L_x_22:
[----:B------:R-:W-:Y:S05]  /*0b70*/  WARPSYNC.ALL ;  /* 0x0000000000007948 */ /* 0x000fea0003800000 */
[----:B------:R-:W-:-:S04]  /*0b80*/  UIADD3 UR17, UR4, 0x80, URZ ;  /* 0x0000008004117890 */ /* 0x000fc8000fffe03f */
[----:B------:R-:W-:-:S04]  /*0b90*/  UIADD3 UR16, UP0, UR17, UR18, URZ ;  /* 0x0000001211107290 */ /* 0x000fc8000ff1e03f */
[----:B------:R-:W-:Y:S01]  /*0ba0*/  ULEA.HI.X.SX32 UR17, UR17, UR19, 0x1, UP0 ;  /* 0x0000001311117291 */ /* 0x000fe200080f0e3f */
[----:B------:R-:W-:Y:S11]  /*0bb0*/  @P0 BRA `(.L_x_28) ;  /* 0x0000000000280947 */ /* 0x000ff60003800000 */
[----:B--234-:R-:W2:Y:S01]  /*0bc0*/  S2R R4, SR_LANEID ;  /* 0x0000000000047919 */ /* 0x01cea20000000000 */
[----:B------:R-:W-:Y:S05]  /*0bd0*/  WARPSYNC.ALL ;  /* 0x0000000000007948 */ /* 0x000fea0003800000 */
[----:B--2---:R-:W-:-:S05]  /*0be0*/  IMAD.SHL.U32 R10, R4, 0x4, RZ ;  /* 0x00000004040a7824 */ /* 0x004fca00078e00ff */
[----:B------:R-:W2:Y:S01]  /*0bf0*/  LDS R9, [R10+UR8] ;  /* 0x000000080a097984 */ /* 0x000ea20008000800 */
[----:B------:R-:W-:-:S05]  /*0c00*/  IADD3 R4, P2, R10, UR16, RZ ;  /* 0x000000100a047c10 */ /* 0x000fca000ff5e0ff */
[----:B------:R-:W-:-:S05]  /*0c10*/  IMAD.X R5, RZ, RZ, UR17, P2 ;  /* 0x00000011ff057e24 */ /* 0x000fca00090e06ff */
[----:B--2---:R2:W3:Y:S01]  /*0c20*/  ATOMG.E.EXCH.STRONG.GPU PT, RZ, [R4], R9 ;  /* 0x0000000904ff73a8 */ /* 0x0044e200041ee100 */
[----:B------:R-:W-:-:S04]  /*0c30*/  DEPBAR {5,4,3,2,1,0} ;  /* 0x0000003f0000791a */ /* 0x000fc80000000000 */
[----:B------:R2:W-:Y:S01]  /*0c40*/  UTMACCTL.IV [UR16] ;  /* 0x00000000100079b9 */ /* 0x0005e20008000000 */
[----:B------:R-:W-:Y:S01]  /*0c50*/  NOP ;  /* 0x0000000000007918 */ /* 0x000fe20000000000 */
.L_x_28:
[----:B------:R-:W-:Y:S05]  /*0c60*/  @P0 BRA `(.L_x_29) ;  /* 0x00000000000c0947 */ /* 0x000fea0003800000 */
[----:B------:R0:W-:Y:S01]  /*0c70*/  UTMACMDFLUSH ;  /* 0x00000000000079b7 */ /* 0x0001e20000000000 */
[----:B------:R-:W-:Y:S05]  /*0c80*/  @P0 BRA `(.L_x_29) ;  /* 0x0000000000040947 */ /* 0x000fea0003800000 */
[----:B------:R-:W-:-:S04]  /*0c90*/  DEPBAR.LE SB0, 0x0 ;  /* 0x000080000000791a */ /* 0x000fc80000000000 */
.L_x_29:
[----:B------:R-:W-:Y:S05]  /*0ca0*/  WARPSYNC.ALL ;  /* 0x0000000000007948 */ /* 0x000fea0003800000 */
[----:B---3--:R-:W-:Y:S06]  /*0cb0*/  BAR.SYNC.DEFER_BLOCKING 0x0 ;  /* 0x0000000000007b1d */ /* 0x008fec0000010000 */
[----:B------:R-:W-:Y:S02]  /*0cc0*/  BSSY B3, `(.L_x_30) ;  /* 0x000000b000037945 */ /* 0x000fe40003800000 */
[----:B------:R-:W-:Y:S06]  /*0cd0*/  BAR.SYNC.DEFER_BLOCKING 0x0 ;  /* 0x0000000000007b1d */ /* 0x000fec0000010000 */
[----:B------:R3:W-:Y:S01]  /*0ce0*/  @!P0 STS [R14], RZ ;  /* 0x000000ff0e008388 */ /* 0x0007e20000000800 */
[----:B------:R-:W-:Y:S01]  /*0cf0*/  NOP ;  /* 0x0000000000007918 */ /* 0x000fe20000000000 */
[----:B------:R-:W-:Y:S05]  /*0d00*/  @P1 BRA `(.L_x_31) ;  /* 0x0000000000181947 */ /* 0x000fea0003800000 */
[----:B--2-4-:R-:W2:Y:S01]  /*0d10*/  LDS R4, [UR8+0x8] ;  /* 0x00000808ff047984 */ /* 0x014ea20008000800 */
[----:B------:R-:W4:Y:S01]  /*0d20*/  LDC.64 R10, c[0x0][0x220] ;  /* 0x00008800ff0a7b82 */ /* 0x000f220000000a00 */
[----:B------:R-:W-:Y:S02]  /*0d30*/  IMAD.MOV.U32 R5, RZ, RZ, 0x70 ;  /* 0x00000070ff057424 */ /* 0x000fe400078e00ff */
[----:B----4-:R4:W-:Y:S03]  /*0d40*/  STS.64 [UR8], R10 ;  /* 0x0000000aff007988 */ /* 0x0109e60008000a08 */
[----:B--2---:R-:W-:-:S05]  /*0d50*/  LOP3.LUT R4, R4, 0x10, R5, 0xd8, !PT ;  /* 0x0000001004047812 */ /* 0x004fca00078ed805 */
[----:B------:R4:W-:Y:S02]  /*0d60*/  STS [UR8+0x8], R4 ;  /* 0x00000804ff007988 */ /* 0x0009e40008000808 */
.L_x_31:
[----:B--2---:R-:W-:Y:S05]  /*0d70*/  BSYNC B3 ;  /* 0x0000000000037941 */ /* 0x004fea0003800000 */
.L_x_30:
[----:B------:R-:W-:Y:S04]  /*0d80*/  BSSY B4, `(.L_x_32) ;  /* 0x0000011000047945 */ /* 0x000fe80003800000 */
[----:B------:R-:W-:Y:S04]  /*0d90*/  BSSY B3, `(.L_x_33) ;  /* 0x000000e000037945 */ /* 0x000fe80003800000 */
[----:B------:R-:W-:Y:S05]  /*0da0*/  @P1 BRA `(.L_x_34) ;  /* 0x0000000000241947 */ /* 0x000fea0003800000 */
[----:B----4-:R-:W2:Y:S01]  /*0db0*/  LDS R4, [UR8+0x34] ;  /* 0x00003408ff047984 */ /* 0x010ea20008000800 */
[----:B------:R-:W-:-:S05]  /*0dc0*/  IMAD.MOV.U32 R5, RZ, RZ, 0x3f000000 ;  /* 0x3f000000ff057424 */ /* 0x000fca00078e00ff */
[----:B--2---:R-:W-:-:S05]  /*0dd0*/  LOP3.LUT R4, R4, 0xff000000, R5, 0xb8, !PT ;  /* 0xff00000004047812 */ /* 0x004fca00078eb805 */
[----:B------:R2:W-:Y:S01]  /*0de0*/  STS [UR8+0x34], R4 ;  /* 0x00003404ff007988 */ /* 0x0005e20008000808 */
[----:B------:R-:W-:Y:S05]  /*0df0*/  @P1 BRA `(.L_x_35) ;  /* 0x00000000001c1947 */ /* 0x000fea0003800000 */
[----:B--2---:R-:W2:Y:S01]  /*0e00*/  LDS R4, [UR8+0x38] ;  /* 0x00003808ff047984 */ /* 0x004ea20008000800 */
[----:B------:R-:W-:-:S05]  /*0e10*/  IMAD.MOV.U32 R5, RZ, RZ, 0x3f ;  /* 0x0000003fff057424 */ /* 0x000fca00078e00ff */
[----:B--2---:R-:W-:-:S05]  /*0e20*/  LOP3.LUT R4, R4, 0xff, R5, 0xb8, !PT ;  /* 0x000000ff04047812 */ /* 0x004fca00078eb805 */
[----:B------:R2:W-:Y:S02]  /*0e30*/  STS [UR8+0x38], R4 ;  /* 0x00003804ff007988 */ /* 0x0005e40008000808 */
.L_x_34:
[----:B------:R-:W-:Y:S05]  /*0e40*/  @P1 BREAK B3 ;  /* 0x0000000000031942 */ /* 0x000fea0003800000 */
[----:B------:R-:W-:Y:S05]  /*0e50*/  @P1 BRA `(.L_x_36) ;  /* 0x00000000000c1947 */ /* 0x000fea0003800000 */
[----:B------:R1:W-:Y:S02]  /*0e60*/  STS [UR8+0x20], R3 ;  /* 0x00002003ff007988 */ /* 0x0003e40008000808 */
.L_x_35:
[----:B------:R-:W-:Y:S05]  /*0e70*/  BSYNC B3 ;  /* 0x0000000000037941 */ /* 0x000fea0003800000 */
.L_x_33:
[----:B------:R1:W-:Y:S02]  /*0e80*/  @!P1 STS [UR8+0x24], R2 ;  /* 0x00002402ff009988 */ /* 0x0003e40008000808 */
.L_x_36:
[----:B------:R-:W-:Y:S05]  /*0e90*/  BSYNC B4 ;  /* 0x0000000000047941 */ /* 0x000fea0003800000 */
.L_x_32:
[----:B------:R-:W-:Y:S05]  /*0ea0*/  WARPSYNC.ALL ;  /* 0x0000000000007948 */ /* 0x000fea0003800000 */
[----:B------:R-:W-:Y:S04]  /*0eb0*/  BSSY B4, `(.L_x_37) ;  /* 0x000000e000047945 */ /* 0x000fe80003800000 */
[----:B------:R-:W-:Y:S05]  /*0ec0*/  @P1 BRA `(.L_x_38) ;  /* 0x0000000000301947 */ /* 0x000fea0003800000 */
[----:B-1----:R-:W1:Y:S01]  /*0ed0*/  LDS R3, [UR8+0x34] ;  /* 0x00003408ff037984 */ /* 0x002e620008000800 */
[----:B--2-4-:R-:W2:Y:S03]  /*0ee0*/  LDC.64 R4, c[0x0][0x248] ;  /* 0x00009200ff047b82 */ /* 0x014ea60000000a00 */
[----:B------:R-:W4:Y:S01]  /*0ef0*/  LDS R2, [UR8+0x1c] ;  /* 0x00001c08ff027984 */ /* 0x000f220008000800 */
[C---:B--2---:R-:W-:Y:S01]  /*0f00*/  SHF.L.U64.HI R5, R4.reuse, 0x1, R5 ;  /* 0x0000000104057819 */ /* 0x044fe20000010205 */
[----:B------:R-:W-:-:S03]  /*0f10*/  IMAD.SHL.U32 R4, R4, 0x2, RZ ;  /* 0x0000000204047824 */ /* 0x000fc600078e00ff */
[--C-:B------:R-:W-:Y:S02]  /*0f20*/  SHF.R.U32.HI R9, RZ, 0x4, R5.reuse ;  /* 0x00000004ff097819 */ /* 0x100fe40000011605 */
[----:B------:R-:W-:-:S05]  /*0f30*/  SHF.R.U64 R4, R4, 0x4, R5 ;  /* 0x0000000404047819 */ /* 0x000fca0000001205 */
[----:B------:R2:W-:Y:S01]  /*0f40*/  STS [UR8+0xc], R4 ;  /* 0x00000c04ff007988 */ /* 0x0005e20008000808 */
[----:B-1----:R-:W-:Y:S02]  /*0f50*/  LOP3.LUT R3, R3, 0x7, RZ, 0xb8, !PT ;  /* 0x0000000703037812 */ /* 0x002fe400078eb8ff */
[----:B----4-:R-:W-:-:S03]  /*0f60*/  LOP3.LUT R2, R2, 0xf, R9, 0xb8, !PT ;  /* 0x0000000f02027812 */ /* 0x010fc600078eb809 */
[----:B------:R2:W-:Y:S04]  /*0f70*/  STS [UR8+0x34], R3 ;  /* 0x00003403ff007988 */ /* 0x0005e80008000808 */
[----:B------:R2:W-:Y:S02]  /*0f80*/  STS [UR8+0x1c], R2 ;  /* 0x00001c02ff007988 */ /* 0x0005e40008000808 */
.L_x_38:
[----:B------:R-:W-:Y:S05]  /*0f90*/  BSYNC B4 ;  /* 0x0000000000047941 */ /* 0x000fea0003800000 */
.L_x_37:
[----:B------:R-:W-:Y:S04]  /*0fa0*/  BSSY B4, `(.L_x_39) ;  /* 0x000001a000047945 */ /* 0x000fe80003800000 */
[----:B------:R-:W-:Y:S04]  /*0fb0*/  BSSY B5, `(.L_x_40) ;  /* 0x0000015000057945 */ /* 0x000fe80003800000 */
[----:B------:R-:W-:Y:S05]  /*0fc0*/  @P1 BRA `(.L_x_41) ;  /* 0x0000000000201947 */ /* 0x000fea0003800000 */
[----:B-12---:R-:W1:Y:S02]  /*0fd0*/  LDS R2, [UR8+0x34] ;  /* 0x00003408ff027984 */ /* 0x006e640008000800 */
[----:B-1----:R-:W-:-:S05]  /*0fe0*/  LOP3.LUT R2, R2, 0x38, RZ, 0xb8, !PT ;  /* 0x0000003802027812 */ /* 0x002fca00078eb8ff */
[----:B------:R1:W-:Y:S01]  /*0ff0*/  STS [UR8+0x34], R2 ;  /* 0x00003402ff007988 */ /* 0x0003e20008000808 */
[----:B------:R-:W-:Y:S05]  /*1000*/  @P1 BRA `(.L_x_42) ;  /* 0x0000000000201947 */ /* 0x000fea0003800000 */
[----:B-1----:R-:W1:Y:S01]  /*1010*/  LDS R2, [UR8+0x8] ;  /* 0x00000808ff027984 */ /* 0x002e620008000800 */
[----:B------:R-:W-:-:S05]  /*1020*/  IMAD.MOV.U32 R3, RZ, RZ, 0x780 ;  /* 0x00000780ff037424 */ /* 0x000fca00078e00ff */
[----:B-1----:R-:W-:-:S05]  /*1030*/  LOP3.LUT R2, R2, 0x500, R3, 0xd8, !PT ;  /* 0x0000050002027812 */ /* 0x002fca00078ed803 */
[----:B------:R1:W-:Y:S02]  /*1040*/  STS [UR8+0x8], R2 ;  /* 0x00000802ff007988 */ /* 0x0003e40008000808 */
.L_x_41:
[----:B------:R-:W-:Y:S05]  /*1050*/  @P1 BRA `(.L_x_43) ;  /* 0x0000000000281947 */ /* 0x000fea0003800000 */
[----:B-12---:R-:W1:Y:S02]  /*1060*/  LDS R2, [UR8+0x8] ;  /* 0x00000808ff027984 */ /* 0x006e640008000800 */
[----:B-1----:R-:W-:-:S05]  /*1070*/  LOP3.LUT R2, R2, 0x1800, RZ, 0xb8, !PT ;  /* 0x0000180002027812 */ /* 0x002fca00078eb8ff */
[----:B------:R2:W-:Y:S02]  /*1080*/  STS [UR8+0x8], R2 ;  /* 0x00000802ff007988 */ /* 0x0005e40008000808 */
.L_x_42:
[----:B------:R-:W-:Y:S05]  /*1090*/  @P1 BREAK B5 ;  /* 0x0000000000051942 */ /* 0x000fea0003800000 */
[----:B------:R-:W-:Y:S05]  /*10a0*/  @P1 BRA `(.L_x_44) ;  /* 0x0000000000241947 */ /* 0x000fea0003800000 */
[----:B-12---:R-:W1:Y:S01]  /*10b0*/  LDS R2, [UR8+0x8] ;  /* 0x00000808ff027984 */ /* 0x006e620008000800 */
[----:B------:R-:W-:-:S05]  /*10c0*/  IMAD.MOV.U32 R3, RZ, RZ, 0x6000 ;  /* 0x00006000ff037424 */ /* 0x000fca00078e00ff */
[----:B-1----:R-:W-:-:S04]  /*10d0*/  LOP3.LUT R2, R2, 0x6000, R3, 0xd8, !PT ;  /* 0x0000600002027812 */ /* 0x002fc800078ed803 */
[----:B------:R-:W-:-:S05]  /*10e0*/  LOP3.LUT R2, R2, 0x400000, RZ, 0xb8, !PT ;  /* 0x0040000002027812 */ /* 0x000fca00078eb8ff */
[----:B------:R1:W-:Y:S02]  /*10f0*/  STS [UR8+0x8], R2 ;  /* 0x00000802ff007988 */ /* 0x0003e40008000808 */
.L_x_43:
[----:B------:R-:W-:Y:S05]  /*1100*/  BSYNC B5 ;  /* 0x0000000000057941 */ /* 0x000fea0003800000 */
.L_x_40:
[----:B-12---:R-:W1:Y:S02]  /*1110*/  @!P1 LDS R2, [UR8+0x8] ;  /* 0x00000808ff029984 */ /* 0x006e640008000800 */
[----:B-1----:R-:W-:-:S05]  /*1120*/  @!P1 LOP3.LUT R2, R2, 0x8000, RZ, 0xb8, !PT ;  /* 0x0000800002029812 */ /* 0x002fca00078eb8ff */
[----:B------:R1:W-:Y:S02]  /*1130*/  @!P1 STS [UR8+0x8], R2 ;  /* 0x00000802ff009988 */ /* 0x0003e40008000808 */
.L_x_44:
[----:B------:R-:W-:Y:S05]  /*1140*/  BSYNC B4 ;  /* 0x0000000000047941 */ /* 0x000fea0003800000 */
.L_x_39:
[----:B------:R-:W-:Y:S05]  /*1150*/  WARPSYNC.ALL ;  /* 0x0000000000007948 */ /* 0x000fea0003800000 */
[----:B------:R-:W-:-:S04]  /*1160*/  UIADD3 UR4, UR4, 0x100, URZ ;  /* 0x0000010004047890 */ /* 0x000fc8000fffe03f */
[----:B------:R-:W-:-:S04]  /*1170*/  UIADD3 UR18, UP0, UR4, UR18, URZ ;  /* 0x0000001204127290 */ /* 0x000fc8000ff1e03f */
[----:B------:R-:W-:Y:S01]  /*1180*/  ULEA.HI.X.SX32 UR19, UR4, UR19, 0x1, UP0 ;  /* 0x0000001304137291 */ /* 0x000fe200080f0e3f */
[----:B------:R-:W-:Y:S11]  /*1190*/  @P0 BRA `(.L_x_45) ;  /* 0x0000000000280947 */ /* 0x000ff60003800000 */
[----:B-12---:R-:W4:Y:S01]  /*11a0*/  S2R R2, SR_LANEID ;  /* 0x0000000000027919 */ /* 0x006f220000000000 */
[----:B------:R-:W-:Y:S05]  /*11b0*/  WARPSYNC.ALL ;  /* 0x0000000000007948 */ /* 0x000fea0003800000 */
[----:B----4-:R-:W-:-:S05]  /*11c0*/  IMAD.SHL.U32 R4, R2, 0x4, RZ ;  /* 0x0000000402047824 */ /* 0x010fca00078e00ff */
[----:B------:R-:W1:Y:S01]  /*11d0*/  LDS R5, [R4+UR8] ;  /* 0x0000000804057984 */ /* 0x000e620008000800 */
[----:B------:R-:W-:-:S05]  /*11e0*/  IADD3 R2, P2, R4, UR18, RZ ;  /* 0x0000001204027c10 */ /* 0x000fca000ff5e0ff */
[----:B------:R-:W-:-:S05]  /*11f0*/  IMAD.X R3, RZ, RZ, UR19, P2 ;  /* 0x00000013ff037e24 */ /* 0x000fca00090e06ff */
[----:B-1----:R1:W2:Y:S01]  /*1200*/  ATOMG.E.EXCH.STRONG.GPU PT, RZ, [R2], R5 ;  /* 0x0000000502ff73a8 */ /* 0x0022a200041ee100 */
[----:B------:R-:W-:-:S04]  /*1210*/  DEPBAR {5,4,3,2,1,0} ;  /* 0x0000003f0000791a */ /* 0x000fc80000000000 */
[----:B------:R1:W-:Y:S01]  /*1220*/  UTMACCTL.IV [UR18] ;  /* 0x00000000120079b9 */ /* 0x0003e20008000000 */
[----:B------:R-:W-:Y:S01]  /*1230*/  NOP ;  /* 0x0000000000007918 */ /* 0x000fe20000000000 */
.L_x_45:
[----:B------:R-:W-:Y:S05]  /*1240*/  @P0 BRA `(.L_x_46) ;  /* 0x00000000000c0947 */ /* 0x000fea0003800000 */
[----:B------:R0:W-:Y:S01]  /*1250*/  UTMACMDFLUSH ;  /* 0x00000000000079b7 */ /* 0x0001e20000000000 */
[----:B------:R-:W-:Y:S05]  /*1260*/  @P0 BRA `(.L_x_46) ;  /* 0x0000000000040947 */ /* 0x000fea0003800000 */
[----:B------:R-:W-:-:S04]  /*1270*/  DEPBAR.LE SB0, 0x0 ;  /* 0x000080000000791a */ /* 0x000fc80000000000 */
.L_x_46:
[----:B------:R-:W-:Y:S05]  /*1280*/  WARPSYNC.ALL ;  /* 0x0000000000007948 */ /* 0x000fea0003800000 */
[----:B--2---:R-:W-:Y:S01]  /*1290*/  BAR.SYNC.DEFER_BLOCKING 0x0 ;  /* 0x0000000000007b1d */ /* 0x004fe20000010000 */
[----:B------:R-:W-:Y:S01]  /*12a0*/  ISETP.GT.AND P0, PT, R8, RZ, PT ;  /* 0x000000ff0800720c */ /* 0x000fe20003f04270 */
[----:B------:R-:W-:Y:S02]  /*12b0*/  USHF.L.U32 UR11, UR10, 0x7, URZ ;  /* 0x000000070a0b7899 */ /* 0x000fe4000800063f */
[----:B------:R-:W-:Y:S02]  /*12c0*/  USHF.L.U32 UR27, UR9, 0x6, URZ ;  /* 0x00000006091b7899 */ /* 0x000fe4000800063f */
[----:B------:R-:W-:Y:S01]  /*12d0*/  VOTEU.ALL UP0, P1 ;  /* 0x00000000003f7886 */ /* 0x000fe20000800000 */
[----:B------:R-:W-:-:S04]  /*12e0*/  UMOV UR4, 0x1 ;  /* 0x0000000100047882 */ /* 0x000fc80000000000 */
[----:B------:R-:W-:-:S04]  /*12f0*/  @!UP0 UIADD3 UR4, -UR4, 0x100000, URZ ;  /* 0x0010000004048890 */ /* 0x000fc8000fffe13f */
[----:B------:R-:W-:Y:S02]  /*1300*/  @!UP0 USHF.L.U32 UR5, UR4, 0xb, URZ ;  /* 0x0000000b04058899 */ /* 0x000fe4000800063f */
[----:B------:R-:W-:Y:S01]  /*1310*/  @!UP0 USHF.L.U32 UR4, UR4, 0x1, URZ ;  /* 0x0000000104048899 */ /* 0x000fe2000800063f */
[----:B------:R-:W-:Y:S01]  /*1320*/  VOTEU.ALL UP0, P1 ;  /* 0x00000000003f7886 */ /* 0x000fe20000800000 */
[----:B------:R-:W2:Y:S10]  /*1330*/  FENCE.VIEW.ASYNC.S ;  /* 0x00000000000073c6 */ /* 0x000eb40000000000 */
[----:B--2---:R2:W1:Y:S01]  /*1340*/  @!UP0 SYNCS.EXCH.64 URZ, [UR8+0x6000], UR4 ;  /* 0x00600004083f85b2 */ /* 0x0044620008000100 */
[----:B------:R-:W-:Y:S05]  /*1350*/  @P0 BRA `(.L_x_47) ;  /* 0x0000000000480947 */ /* 0x000fea0003800000 */
[----:B-1----:R-:W-:Y:S02]  /*1360*/  SHF.R.U32.HI R2, RZ, 0x5, R0 ;  /* 0x00000005ff027819 */ /* 0x002fe40000011600 */
[----:B------:R-:W-:Y:S02]  /*1370*/  CS2R R24, SRZ ;  /* 0x0000000000187805 */ /* 0x000fe4000001ff00 */
[----:B------:R-:W-:Y:S02]  /*1380*/  CS2R R26, SRZ ;  /* 0x00000000001a7805 */ /* 0x000fe4000001ff00 */
[----:B------:R-:W-:Y:S02]  /*1390*/  CS2R R28, SRZ ;  /* 0x00000000001c7805 */ /* 0x000fe4000001ff00 */
[----:B------:R-:W-:Y:S02]  /*13a0*/  CS2R R30, SRZ ;  /* 0x00000000001e7805 */ /* 0x000fe4000001ff00 */
[----:B------:R-:W-:-:S02]  /*13b0*/  CS2R R32, SRZ ;  /* 0x0000000000207805 */ /* 0x000fc4000001ff00 */
[----:B------:R-:W-:Y:S02]  /*13c0*/  CS2R R34, SRZ ;  /* 0x0000000000227805 */ /* 0x000fe4000001ff00 */
        /* <DEDUP_REMOVED lines=9> */
[----:B------:R-:W-:Y:S01]  /*1460*/  CS2R R54, SRZ ;  /* 0x0000000000367805 */ /* 0x000fe2000001ff00 */
[----:B------:R-:W-:Y:S06]  /*1470*/  BRA `(.L_x_48) ;  /* 0x0000000400547947 */ /* 0x000fec0003800000 */
.L_x_47:
[----:B--2---:R-:W-:Y:S01]  /*1480*/  UIADD3 UR5, UR8, 0x4000, URZ ;  /* 0x0000400008057890 */ /* 0x004fe2000fffe03f */
[----:B-1----:R-:W-:Y:S01]  /*1490*/  SHF.R.U32.HI R2, RZ, 0x5, R0 ;  /* 0x00000005ff027819 */ /* 0x002fe20000011600 */
[----:B------:R-:W-:Y:S01]  /*14a0*/  UMOV UR4, URZ ;  /* 0x0000003f00047c82 */ /* 0x000fe20008000000 */
[----:B------:R-:W-:Y:S01]  /*14b0*/  CS2R R24, SRZ ;  /* 0x0000000000187805 */ /* 0x000fe2000001ff00 */
[----:B------:R-:W-:Y:S01]  /*14c0*/  USHF.R.U32.HI UR5, URZ, 0x4, UR5 ;  /* 0x000000043f057899 */ /* 0x000fe20008011605 */
[----:B------:R-:W-:Y:S02]  /*14d0*/  CS2R R26, SRZ ;  /* 0x00000000001a7805 */ /* 0x000fe4000001ff00 */
[----:B------:R-:W-:Y:S02]  /*14e0*/  CS2R R28, SRZ ;  /* 0x00000000001c7805 */ /* 0x000fe4000001ff00 */
[----:B------:R-:W-:Y:S01]  /*14f0*/  CS2R R30, SRZ ;  /* 0x00000000001e7805 */ /* 0x000fe2000001ff00 */
[----:B------:R-:W-:Y:S01]  /*1500*/  USGXT.U32 UR20, UR5, 0xe ;  /* 0x0000000e0514789a */ /* 0x000fe20008000000 */
[----:B------:R-:W-:-:S02]  /*1510*/  CS2R R32, SRZ ;  /* 0x0000000000207805 */ /* 0x000fc4000001ff00 */
[----:B------:R-:W-:Y:S02]  /*1520*/  CS2R R34, SRZ ;  /* 0x0000000000227805 */ /* 0x000fe4000001ff00 */
[----:B------:R-:W-:Y:S01]  /*1530*/  CS2R R36, SRZ ;  /* 0x0000000000247805 */ /* 0x000fe2000001ff00 */
[----:B------:R-:W-:Y:S01]  /*1540*/  UIADD3 UR12, UP0, UR20, 0x2, URZ ;  /* 0x00000002140c7890 */ /* 0x000fe2000ff1e03f */
[----:B------:R-:W-:Y:S02]  /*1550*/  CS2R R38, SRZ ;  /* 0x0000000000267805 */ /* 0x000fe4000001ff00 */
[----:B------:R-:W-:Y:S02]  /*1560*/  CS2R R40, SRZ ;  /* 0x0000000000287805 */ /* 0x000fe4000001ff00 */
[----:B------:R-:W-:Y:S01]  /*1570*/  CS2R R42, SRZ ;  /* 0x00000000002a7805 */ /* 0x000fe2000001ff00 */
[----:B------:R-:W-:Y:S01]  /*1580*/  UIADD3.X UR13, UR4, 0x40000040, URZ, UP0, !UPT ;  /* 0x40000040040d7890 */ /* 0x000fe200087fe43f */
[----:B------:R-:W-:-:S02]  /*1590*/  CS2R R44, SRZ ;  /* 0x00000000002c7805 */ /* 0x000fc4000001ff00 */
[----:B------:R-:W-:Y:S02]  /*15a0*/  CS2R R46, SRZ ;  /* 0x00000000002e7805 */ /* 0x000fe4000001ff00 */
[----:B------:R-:W-:Y:S02]  /*15b0*/  CS2R R48, SRZ ;  /* 0x0000000000307805 */ /* 0x000fe4000001ff00 */
[----:B------:R-:W-:Y:S02]  /*15c0*/  CS2R R50, SRZ ;  /* 0x0000000000327805 */ /* 0x000fe4000001ff00 */
[----:B------:R-:W-:Y:S02]  /*15d0*/  CS2R R52, SRZ ;  /* 0x0000000000347805 */ /* 0x000fe4000001ff00 */
[----:B------:R-:W-:Y:S01]  /*15e0*/  CS2R R54, SRZ ;  /* 0x0000000000367805 */ /* 0x000fe2000001ff00 */
[----:B------:R-:W-:Y:S02]  /*15f0*/  UIADD3.64 UR28, UR12, 0x2, URZ ;  /* 0x000000020c1c7897 */ /* 0x000fe4000fffe03f */
[----:B------:R-:W-:Y:S01]  /*1600*/  UIADD3.64 UR32, UR12, 0x4, URZ ;  /* 0x000000040c207897 */ /* 0x000fe2000fffe03f */
[----:B------:R-:W-:-:S11]  /*1610*/  UMOV UR26, URZ ;  /* 0x0000003f001a7c82 */ /* 0x000fd60008000000 */
.L_x_50:
[----:B------:R-:W-:Y:S01]  /*1620*/  BAR.SYNC.DEFER_BLOCKING 0x0 ;  /* 0x0000000000007b1d */ /* 0x000fe20000010000 */
[----:B------:R-:W-:Y:S01]  /*1630*/  ELECT P0, URZ, PT ;  /* 0x00000000003f782f */ /* 0x000fe20003800000 */
[----:B------:R-:W-:Y:S01]  /*1640*/  @!P1 IMAD.MOV.U32 R3, RZ, RZ, 0x6000 ;  /* 0x00006000ff039424 */ /* 0x000fe200078e00ff */
[----:B------:R-:W-:Y:S02]  /*1650*/  ELECT P2, URZ, PT ;  /* 0x00000000003f782f */ /* 0x000fe40003840000 */
[C---:B------:R-:W-:Y:S01]  /*1660*/  ISETP.LT.U32.AND P0, PT, R6.reuse, 0x20, P0 ;  /* 0x000000200600780c */ /* 0x040fe20000701070 */
[----:B------:R-:W-:Y:S01]  /*1670*/  UMOV UR10, UR26 ;  /* 0x0000001a000a7c82 */ /* 0x000fe20008000000 */
[----:B------:R-:W-:-:S11]  /*1680*/  ISETP.LT.U32.AND P2, PT, R6, 0x20, P2 ;  /* 0x000000200600780c */ /* 0x000fd60001741070 */
[----:B------:R-:W-:Y:S01]  /*1690*/  VOTEU.ANY UP0, P0 ;  /* 0x00000000003f7886 */ /* 0x000fe20000000100 */
[----:B------:R-:W-:Y:S01]  /*16a0*/  VOTEU.ANY UP2, P0 ;  /* 0x00000000003f7886 */ /* 0x000fe20000040100 */
[----:B------:R-:W-:Y:S01]  /*16b0*/  VOTEU.ANY UP1, P2 ;  /* 0x00000000003f7886 */ /* 0x000fe20001020100 */
[----:B------:R-:W-:Y:S02]  /*16c0*/  VOTEU.ANY UP3, P2 ;  /* 0x00000000003f7886 */ /* 0x000fe40001060100 */
[----:B------:R-:W-:Y:S02]  /*16d0*/  @UP0 UIADD3 UR24, UR8, 0x4000, URZ ;  /* 0x0000400008180890 */ /* 0x000fe4000fffe03f */
[----:B------:R1:W-:Y:S01]  /*16e0*/  @!P1 SYNCS.ARRIVE.TRANS64 RZ, [UR8+0x6000], R3 ;  /* 0x00600003ffff99a7 */ /* 0x0003e20008000008 */
[----:B------:R-:W-:Y:S01]  /*16f0*/  @UP0 UIADD3 UR25, UR8, 0x6000, URZ ;  /* 0x0000600008190890 */ /* 0x000fe2000fffe03f */
[----:B------:R-:W-:Y:S01]  /*1700*/  @UP0 UMOV UR4, UR6 ;  /* 0x0000000600040c82 */ /* 0x000fe20008000000 */
[----:B------:R-:W-:Y:S01]  /*1710*/  @UP0 UMOV UR5, UR7 ;  /* 0x0000000700050c82 */ /* 0x000fe20008000000 */
[----:B------:R-:W-:Y:S01]  /*1720*/  BAR.SYNC.DEFER_BLOCKING 0x0 ;  /* 0x0000000000007b1d */ /* 0x000fe20000010000 */
[----:B------:R-:W-:Y:S01]  /*1730*/  @UP1 UIADD3 UR9, UR8, 0x6000, URZ ;  /* 0x0000600008091890 */ /* 0x000fe2000fffe03f */
[----:B-1----:R-:W-:-:S04]  /*1740*/  SHF.L.U32 R3, R7, 0x1f, RZ ;  /* 0x0000001f07037819 */ /* 0x002fc800000006ff */
[----:B------:R-:W-:Y:S01]  /*1750*/  @UP1 UMOV UR14, UR16 ;  /* 0x00000010000e1c82 */ /* 0x000fe20008000000 */
[----:B------:R-:W-:Y:S01]  /*1760*/  @UP1 UMOV UR15, UR17 ;  /* 0x00000011000f1c82 */ /* 0x000fe20008000000 */
[----:B------:R1:W-:Y:S01]  /*1770*/  @UP2 UTMALDG.2D [UR24], [UR4] ;  /* 0x00000018040025b4 */ /* 0x0003e20008008000 */
[----:B------:R2:W-:Y:S06]  /*1780*/  MEMBAR.ALL.CTA ;  /* 0x0000000000007992 */ /* 0x0005ec0000008000 */
[----:B--2---:R-:W2:Y:S02]  /*1790*/  FENCE.VIEW.ASYNC.S ;  /* 0x00000000000073c6 */ /* 0x004ea40000000000 */
[----:B--2---:R-:W-:Y:S06]  /*17a0*/  BAR.SYNC.DEFER_BLOCKING 0x0 ;  /* 0x0000000000007b1d */ /* 0x004fec0000010000 */
[----:B------:R1:W-:Y:S02]  /*17b0*/  @UP3 UTMALDG.2D [UR8], [UR14] ;  /* 0x000000080e0035b4 */ /* 0x0003e40008008000 */
[----:B------:R-:W-:Y:S06]  /*17c0*/  BAR.SYNC.DEFER_BLOCKING 0x0 ;  /* 0x0000000000007b1d */ /* 0x000fec0000010000 */
[----:B------:R-:W2:Y:S02]  /*17d0*/  SYNCS.PHASECHK.TRANS64.TRYWAIT P0, [UR8+0x6000], R3 ;  /* 0x00600003ff0075a7 */ /* 0x000ea40008000148 */
[----:B-12---:R-:W-:Y:S05]  /*17e0*/  @!P0 BRA `(.L_x_49) ;  /* 0x0000000400588947 */ /* 0x006fea0003800000 */
.L_x_51:
[----:B------:R-:W1:Y:S01]  /*17f0*/  SHFL.IDX PT, R3, R2, RZ, 0x1f ;  /* 0x00001fff02037589 */ /* 0x000e6200000e0000 */
[----:B------:R-:W-:Y:S01]  /*1800*/  WARPGROUP.ARRIVE ;  /* 0x00000000000079c5 */ /* 0x000fe20000000000 */
[----:B------:R-:W-:Y:S01]  /*1810*/  UMOV UR21, 0x40000040 ;  /* 0x4000004000157882 */ /* 0x000fe20000000000 */
[----:B------:R-:W-:Y:S01]  /*1820*/  UMOV UR23, 0x40000040 ;  /* 0x4000004000177882 */ /* 0x000fe20000000000 */
[----:B------:R-:W-:Y:S01]  /*1830*/  UIADD3 UR26, UR26, 0x40, URZ ;  /* 0x000000401a1a7890 */ /* 0x000fe2000fffe03f */
[----:B------:R-:W-:Y:S02]  /*1840*/  LOP3.LUT R7, R7, 0x1, RZ, 0x3c, !PT ;  /* 0x0000000107077812 */ /* 0x000fe400078e3cff */
[----:B-1----:R-:W-:Y:S02]  /*1850*/  R2UR UR4, R3 ;  /* 0x00000000030472ca */ /* 0x002fe400000e0000 */
[----:B------:R-:W1:Y:S11]  /*1860*/  LDC R3, c[0x0][0x230] ;  /* 0x00008c00ff037b82 */ /* 0x000e760000000800 */
[----:B------:R-:W-:-:S04]  /*1870*/  USHF.L.U32 UR4, UR4, 0x7, URZ ;  /* 0x0000000704047899 */ /* 0x000fc8000800063f */
[----:B------:R-:W-:-:S04]  /*1880*/  ULOP3.LUT UR4, UR4, 0x200, URZ, 0xc0, !UPT ;  /* 0x0000020004047892 */ /* 0x000fc8000f8ec03f */
[----:B------:R-:W-:-:S04]  /*1890*/  ULEA.HI UR4, UR8, UR4, URZ, 0x1c ;  /* 0x0000000408047291 */ /* 0x000fc8000f8fe03f */
[----:B------:R-:W-:Y:S01]  /*18a0*/  ULOP3.LUT UR22, UR4, 0x3fff, URZ, 0xc0, !UPT ;  /* 0x00003fff04167892 */ /* 0x000fe2000f8ec03f */
[----:B-1----:R-:W-:Y:S02]  /*18b0*/  ISETP.LE.AND P0, PT, R3, UR26, PT ;  /* 0x0000001a03007c0c */ /* 0x002fe4000bf03270 */
[----:B------:R-:W-:Y:S01]  /*18c0*/  UMOV UR4, URZ ;  /* 0x0000003f00047c82 */ /* 0x000fe20008000000 */
[----:B------:R-:W-:-:S04]  /*18d0*/  UIADD3 UR14, UP0, UR22, 0x2, URZ ;  /* 0x00000002160e7890 */ /* 0x000fc8000ff1e03f */
[----:B------:R-:W-:Y:S01]  /*18e0*/  UIADD3.X UR15, UR4, 0x40000040, URZ, UP0, !UPT ;  /* 0x40000040040f7890 */ /* 0x000fe200087fe43f */
[----:B------:R-:W-:Y:S03]  /*18f0*/  HGMMA.64x64x16.F32.BF16 R24, gdesc[UR20], R24, gsb0 ;  /* 0x00e00000141879f0 */ /* 0x000fe60008001818 */
[----:B------:R-:W-:Y:S02]  /*1900*/  UIADD3.64 UR30, UR14, 0x2, URZ ;  /* 0x000000020e1e7897 */ /* 0x000fe4000fffe03f */
[----:B------:R-:W-:Y:S01]  /*1910*/  UIADD3.64 UR34, UR14, 0x4, URZ ;  /* 0x000000040e227897 */ /* 0x000fe2000fffe03f */
[----:B------:R-:W-:Y:S02]  /*1920*/  WARPGROUP.DEPBAR.LE gsb0, 0x0 ;  /* 0x00008000000079c5 */ /* 0x000fe40000010000 */
[----:B------:R-:W-:-:S06]  /*1930*/  WARPGROUP.ARRIVE ;  /* 0x00000000000079c5 */ /* 0x000fcc0000000000 */
[----:B------:R-:W-:Y:S03]  /*1940*/  HGMMA.64x64x16.F32.BF16 R24, gdesc[UR12], R24, gsb0 ;  /* 0x00e000000c1879f0 */ /* 0x000fe60008001818 */
[----:B------:R-:W-:Y:S02]  /*1950*/  WARPGROUP.DEPBAR.LE gsb0, 0x0 ;  /* 0x00008000000079c5 */ /* 0x000fe40000010000 */
[----:B------:R-:W-:-:S06]  /*1960*/  WARPGROUP.ARRIVE ;  /* 0x00000000000079c5 */ /* 0x000fcc0000000000 */
[----:B------:R-:W-:Y:S03]  /*1970*/  HGMMA.64x64x16.F32.BF16 R24, gdesc[UR28], R24, gsb0 ;  /* 0x00e000001c1879f0 */ /* 0x000fe60008001818 */
[----:B------:R-:W-:Y:S02]  /*1980*/  WARPGROUP.DEPBAR.LE gsb0, 0x0 ;  /* 0x00008000000079c5 */ /* 0x000fe40000010000 */
[----:B------:R-:W-:-:S06]  /*1990*/  WARPGROUP.ARRIVE ;  /* 0x00000000000079c5 */ /* 0x000fcc0000000000 */
[----:B------:R-:W-:Y:S03]  /*19a0*/  HGMMA.64x64x16.F32.BF16 R24, gdesc[UR32], R24, gsb0 ;  /* 0x00e00000201879f0 */ /* 0x000fe60008001818 */
[----:B------:R-:W-:Y:S02]  /*19b0*/  WARPGROUP.DEPBAR.LE gsb0, 0x0 ;  /* 0x00008000000079c5 */ /* 0x000fe40000010000 */
[----:B------:R-:W-:Y:S05]  /*19c0*/  @!P0 BRA `(.L_x_50) ;  /* 0xfffffffc00148947 */ /* 0x000fea000383ffff */
.L_x_48:
[C---:B------:R-:W-:Y:S01]  /*19d0*/  IMAD.SHL.U32 R3, R0.reuse, 0x80, RZ ;  /* 0x0000008000037824 */ /* 0x040fe200078e00ff */
[----:B------:R-:W-:Y:S01]  /*19e0*/  BAR.SYNC.DEFER_BLOCKING 0x0 ;  /* 0x0000000000007b1d */ /* 0x000fe20000010000 */
[----:B----4-:R-:W-:Y:S01]  /*19f0*/  IMAD.SHL.U32 R4, R0, 0x40, RZ ;  /* 0x0000004000047824 */ /* 0x010fe200078e00ff */
[----:B------:R-:W-:Y:S02]  /*1a00*/  LOP3.LUT R2, R2, 0x1, RZ, 0xc0, !PT ;  /* 0x0000000102027812 */ /* 0x000fe400078ec0ff */
[----:B------:R-:W-:Y:S02]  /*1a10*/  ELECT P0, URZ, PT ;  /* 0x00000000003f782f */ /* 0x000fe40003800000 */
[----:B------:R-:W-:Y:S02]  /*1a20*/  LOP3.LUT R3, R3, 0x780, RZ, 0xc0, !PT ;  /* 0x0000078003037812 */ /* 0x000fe400078ec0ff */
[----:B------:R-:W-:Y:S01]  /*1a30*/  R2UR UR12, R2 ;  /* 0x00000000020c72ca */ /* 0x000fe200000e0000 */
[----:B------:R-:W-:Y:S01]  /*1a40*/  UMOV UR14, UR27 ;  /* 0x0000001b000e7c82 */ /* 0x000fe20008000000 */
[----:B------:R-:W-:Y:S01]  /*1a50*/  LOP3.LUT R4, R3, 0x3800, R4, 0xf8, !PT ;  /* 0x0000380003047812 */ /* 0x000fe200078ef804 */
[----:B------:R-:W-:Y:S01]  /*1a60*/  IMAD.SHL.U32 R3, R0, 0x10, RZ ;  /* 0x0000001000037824 */ /* 0x000fe200078e00ff */
[----:B------:R-:W-:-:S02]  /*1a70*/  F2FP.BF16.F32.PACK_AB R24, R25, R24 ;  /* 0x000000181918723e */ /* 0x000fc400000010ff */
[----:B------:R-:W-:Y:S02]  /*1a80*/  F2FP.BF16.F32.PACK_AB R25, R27, R26 ;  /* 0x0000001a1b19723e */ /* 0x000fe400000010ff */
[----:B------:R-:W-:Y:S02]  /*1a90*/  LOP3.LUT R3, R3, 0x70, RZ, 0xc0, !PT ;  /* 0x0000007003037812 */ /* 0x000fe400078ec0ff */
[----:B------:R-:W-:Y:S02]  /*1aa0*/  F2FP.BF16.F32.PACK_AB R32, R33, R32 ;  /* 0x000000202120723e */ /* 0x000fe400000010ff */
[----:B------:R-:W-:Y:S01]  /*1ab0*/  LOP3.LUT R3, R3, 0x10, R0, 0x78, !PT ;  /* 0x0000001003037812 */ /* 0x000fe200078e7800 */
[----:B------:R-:W-:Y:S01]  /*1ac0*/  ULEA UR13, UR12, UR11, 0x6 ;  /* 0x0000000b0c0d7291 */ /* 0x000fe2000f8e303f */
[----:B------:R-:W-:Y:S01]  /*1ad0*/  F2FP.BF16.F32.PACK_AB R26, R29, R28 ;  /* 0x0000001c1d1a723e */ /* 0x000fe200000010ff */
[----:B------:R-:W-:Y:S01]  /*1ae0*/  ULEA UR12, UR12, UR8, 0xd ;  /* 0x000000080c0c7291 */ /* 0x000fe2000f8e683f */
[----:B------:R-:W-:-:S02]  /*1af0*/  LOP3.LUT R3, R4, R3, RZ, 0xfc, !PT ;  /* 0x0000000304037212 */ /* 0x000fc400078efcff */
[----:B------:R-:W-:Y:S01]  /*1b00*/  F2FP.BF16.F32.PACK_AB R27, R31, R30 ;  /* 0x0000001e1f1b723e */ /* 0x000fe200000010ff */
[----:B------:R-:W1:Y:S01]  /*1b10*/  @!P1 SYNCS.CCTL.IV [UR8+0x6000] ;  /* 0x00600000ff0099b1 */ /* 0x000e620008000008 */
[C---:B------:R-:W-:Y:S01]  /*1b20*/  LOP3.LUT R2, R3.reuse, 0x20, RZ, 0x3c, !PT ;  /* 0x0000002003027812 */ /* 0x040fe200078e3cff */
[C---:B------:R-:W-:Y:S01]  /*1b30*/  VIADD R0, R3.reuse, UR8 ;  /* 0x0000000803007c36 */ /* 0x040fe20008000000 */
[C---:B------:R-:W-:Y:S02]  /*1b40*/  LOP3.LUT R4, R3.reuse, 0x40, RZ, 0x3c, !PT ;  /* 0x0000004003047812 */ /* 0x040fe400078e3cff */
[----:B------:R-:W-:Y:S01]  /*1b50*/  LOP3.LUT R3, R3, 0x60, RZ, 0x3c, !PT ;  /* 0x0000006003037812 */ /* 0x000fe200078e3cff */
[----:B------:R-:W-:Y:S01]  /*1b60*/  VIADD R2, R2, UR8 ;  /* 0x0000000802027c36 */ /* 0x000fe20008000000 */
[----:B------:R-:W-:Y:S01]  /*1b70*/  F2FP.BF16.F32.PACK_AB R33, R35, R34 ;  /* 0x000000222321723e */ /* 0x000fe200000010ff */
[----:B------:R-:W-:Y:S01]  /*1b80*/  VIADD R4, R4, UR8 ;  /* 0x0000000804047c36 */ /* 0x000fe20008000000 */
[----:B------:R-:W-:Y:S01]  /*1b90*/  F2FP.BF16.F32.PACK_AB R40, R41, R40 ;  /* 0x000000282928723e */ /* 0x000fe200000010ff */
[----:B------:R-:W-:Y:S01]  /*1ba0*/  VIADD R3, R3, UR8 ;  /* 0x0000000803037c36 */ /* 0x000fe20008000000 */
[----:B------:R-:W-:Y:S01]  /*1bb0*/  F2FP.BF16.F32.PACK_AB R34, R37, R36 ;  /* 0x000000242522723e */ /* 0x000fe200000010ff */
[----:B-1----:R-:W-:Y:S01]  /*1bc0*/  STSM.16.M88.4 [R0], R24 ;  /* 0x0000001800007844 */ /* 0x002fe20000000200 */
[----:B------:R-:W-:-:S02]  /*1bd0*/  F2FP.BF16.F32.PACK_AB R35, R39, R38 ;  /* 0x000000262723723e */ /* 0x000fc400000010ff */
[----:B------:R-:W-:Y:S02]  /*1be0*/  F2FP.BF16.F32.PACK_AB R41, R43, R42 ;  /* 0x0000002a2b29723e */ /* 0x000fe400000010ff */
[----:B------:R-:W-:Y:S01]  /*1bf0*/  F2FP.BF16.F32.PACK_AB R48, R49, R48 ;  /* 0x000000303130723e */ /* 0x000fe200000010ff */
[----:B------:R-:W-:Y:S01]  /*1c00*/  STSM.16.M88.4 [R2], R32 ;  /* 0x0000002002007844 */ /* 0x000fe20000000200 */
[----:B------:R-:W-:Y:S02]  /*1c10*/  F2FP.BF16.F32.PACK_AB R42, R45, R44 ;  /* 0x0000002c2d2a723e */ /* 0x000fe400000010ff */
[----:B------:R-:W-:Y:S02]  /*1c20*/  F2FP.BF16.F32.PACK_AB R43, R47, R46 ;  /* 0x0000002e2f2b723e */ /* 0x000fe400000010ff */
[----:B------:R-:W-:Y:S02]  /*1c30*/  F2FP.BF16.F32.PACK_AB R49, R51, R50 ;  /* 0x000000323331723e */ /* 0x000fe400000010ff */
[----:B------:R-:W-:Y:S01]  /*1c40*/  F2FP.BF16.F32.PACK_AB R50, R53, R52 ;  /* 0x000000343532723e */ /* 0x000fe200000010ff */
[----:B------:R-:W-:Y:S01]  /*1c50*/  STSM.16.M88.4 [R4], R40 ;  /* 0x0000002804007844 */ /* 0x000fe20000000200 */
[----:B------:R-:W-:-:S02]  /*1c60*/  F2FP.BF16.F32.PACK_AB R51, R55, R54 ;  /* 0x000000363733723e */ /* 0x000fc400000010ff */
[----:B------:R-:W-:-:S03]  /*1c70*/  ISETP.LT.U32.AND P0, PT, R6, 0x40, P0 ;  /* 0x000000400600780c */ /* 0x000fc60000701070 */
[----:B------:R-:W-:Y:S01]  /*1c80*/  STSM.16.M88.4 [R3], R48 ;  /* 0x0000003003007844 */ /* 0x000fe20000000200 */
[----:B------:R1:W-:Y:S06]  /*1c90*/  MEMBAR.ALL.CTA ;  /* 0x0000000000007992 */ /* 0x0003ec0000008000 */
[----:B-1----:R-:W1:Y:S03]  /*1ca0*/  FENCE.VIEW.ASYNC.S ;  /* 0x00000000000073c6 */ /* 0x002e660000000000 */
[----:B-1----:R-:W-:Y:S01]  /*1cb0*/  VOTEU.ANY UP0, P0 ;  /* 0x00000000003f7886 */ /* 0x002fe20000000100 */
[----:B------:R-:W-:-:S04]  /*1cc0*/  VOTEU.ANY UP1, P0 ;  /* 0x00000000003f7886 */ /* 0x000fc80000020100 */
[----:B--2---:R-:W-:Y:S01]  /*1cd0*/  @UP0 UMOV UR4, UR18 ;  /* 0x0000001200040c82 */ /* 0x004fe20008000000 */
[----:B------:R-:W-:Y:S01]  /*1ce0*/  @UP0 UMOV UR5, UR19 ;  /* 0x0000001300050c82 */ /* 0x000fe20008000000 */
[----:B------:R-:W-:Y:S06]  /*1cf0*/  BAR.SYNC.DEFER_BLOCKING 0x0 ;  /* 0x0000000000007b1d */ /* 0x000fec0000010000 */
[----:B------:R1:W-:Y:S01]  /*1d00*/  @UP1 UTMASTG.2D [UR12], [UR4] ;  /* 0x0000000c040013b5 */ /* 0x0003e20008008000 */
[----:B------:R0:W-:Y:S01]  /*1d10*/  UTMACMDFLUSH ;  /* 0x00000000000079b7 */ /* 0x0001e20000000000 */
[----:B------:R-:W-:-:S04]  /*1d20*/  DEPBAR.LE SB0, 0x0 ;  /* 0x000080000000791a */ /* 0x000fc80000000000 */
[----:B------:R-:W-:Y:S06]  /*1d30*/  BAR.SYNC.DEFER_BLOCKING 0x0 ;  /* 0x0000000000007b1d */ /* 0x000fec0000010000 */
[----:B-1----:R-:W-:Y:S05]  /*1d40*/  EXIT ;  /* 0x000000000000794d */ /* 0x002fea0003800000 */
.L_x_49:
[----:B------:R-:W1:Y:S02]  /*1d50*/  SYNCS.PHASECHK.TRANS64.TRYWAIT P0, [UR8+0x6000], R3 ;  /* 0x00600003ff0075a7 */ /* 0x000e640008000148 */
[----:B-1----:R-:W-:Y:S05]  /*1d60*/  @!P0 BRA `(.L_x_49) ;  /* 0xfffffffc00f88947 */ /* 0x002fea000383ffff */
[----:B------:R-:W-:Y:S05]  /*1d70*/  BRA `(.L_x_51) ;  /* 0xfffffff8009c7947 */ /* 0x000fea000383ffff */
.L_x_52:
[----:B------:R-:W-:-:S00]  /*1d80*/  BRA `(.L_x_52) ;  /* 0xfffffffc00fc7947 */ /* 0x000fc0000383ffff */
[----:B------:R-:W-:-:S00]  /*1d90*/  NOP ;  /* 0x0000000000007918 */ /* 0x000fc00000000000 */
        /* <DEDUP_REMOVED lines=14> */
.L_x_53:


//--------------------- .nv.shared.gluon_wgmma    --------------------------
	.section	.nv.shared.gluon_wgmma,"aw",@nobits
	.sectionflags	@""
	.align	16
	.zero		1024


//--------------------- .nv.shared.reserved.0     --------------------------
	.section	.nv.shared.reserved.0,"aw",@nobits
	.weak		__nv_reservedSMEM_offset_0_alias
	.size		__nv_reservedSMEM_offset_0_alias, 0, 0
	.other		__nv_reservedSMEM_offset_0_alias,@"STO_CUDA_RESERVED_SHARED STV_DEFAULT"
__nv_reservedSMEM_offset_0_alias:
	.zero		0


//--------------------- .nv.constant0.gluon_wgmma --------------------------
	.section	.nv.constant0.gluon_wgmma,"a",@progbits
	.sectionflags	@""
	.align	4
.nv.constant0.gluon_wgmma:
	.zero		608


//--------------------- SYMBOLS --------------------------

	.type		.nv.reservedSmem.offset0,@object
	.size		.nv.reservedSmem.offset0,0x4
